//
// Generated by NVIDIA NVVM Compiler
//
// Compiler Build ID: CL-36424714
// Cuda compilation tools, release 13.0, V13.0.88
// Based on NVVM 20.0.0
//

.version 9.0
.target sm_100
.address_size 64

	// .globl	_Z17mma_m16n8k16_ptx2ILi16ELi16EEvP6__halfS1_iiiPf
// _ZZ17mma_m16n8k16_ptx2ILi16ELi16EEvP6__halfS1_iiiPfE3s_a has been demoted
// _ZZ17mma_m16n8k16_ptx2ILi16ELi16EEvP6__halfS1_iiiPfE3s_b has been demoted

.visible .entry _Z17mma_m16n8k16_ptx2ILi16ELi16EEvP6__halfS1_iiiPf(
	.param .u64 .ptr .align 1 _Z17mma_m16n8k16_ptx2ILi16ELi16EEvP6__halfS1_iiiPf_param_0,
	.param .u64 .ptr .align 1 _Z17mma_m16n8k16_ptx2ILi16ELi16EEvP6__halfS1_iiiPf_param_1,
	.param .u32 _Z17mma_m16n8k16_ptx2ILi16ELi16EEvP6__halfS1_iiiPf_param_2,
	.param .u32 _Z17mma_m16n8k16_ptx2ILi16ELi16EEvP6__halfS1_iiiPf_param_3,
	.param .u32 _Z17mma_m16n8k16_ptx2ILi16ELi16EEvP6__halfS1_iiiPf_param_4,
	.param .u64 .ptr .align 1 _Z17mma_m16n8k16_ptx2ILi16ELi16EEvP6__halfS1_iiiPf_param_5
)
{
	.reg .pred 	%p<28>;
	.reg .b16 	%rs<5>;
	.reg .b32 	%r<218>;
	.reg .b32 	%f<87>;
	.reg .b64 	%rd<39>;
	// demoted variable
	.shared .align 2 .b8 _ZZ17mma_m16n8k16_ptx2ILi16ELi16EEvP6__halfS1_iiiPfE3s_a[512];
	// demoted variable
	.shared .align 2 .b8 _ZZ17mma_m16n8k16_ptx2ILi16ELi16EEvP6__halfS1_iiiPfE3s_b[512];
	ld.param.u64 	%rd4, [_Z17mma_m16n8k16_ptx2ILi16ELi16EEvP6__halfS1_iiiPf_param_0];
	ld.param.u64 	%rd5, [_Z17mma_m16n8k16_ptx2ILi16ELi16EEvP6__halfS1_iiiPf_param_1];
	ld.param.u32 	%r92, [_Z17mma_m16n8k16_ptx2ILi16ELi16EEvP6__halfS1_iiiPf_param_3];
	ld.param.u32 	%r93, [_Z17mma_m16n8k16_ptx2ILi16ELi16EEvP6__halfS1_iiiPf_param_4];
	ld.param.u64 	%rd3, [_Z17mma_m16n8k16_ptx2ILi16ELi16EEvP6__halfS1_iiiPf_param_5];
	cvta.to.global.u64 	%rd1, %rd4;
	cvta.to.global.u64 	%rd2, %rd5;
	mov.u32 	%r1, %tid.x;
	and.b32  	%r2, %r1, 31;
	shr.u32 	%r94, %r1, 2;
	and.b32  	%r3, %r94, 240;
	and.b32  	%r4, %r94, 8;
	mov.u32 	%r95, %ctaid.y;
	shl.b32 	%r5, %r95, 4;
	mov.u32 	%r96, %ctaid.x;
	shl.b32 	%r6, %r96, 4;
	shr.u32 	%r7, %r1, 1;
	shl.b32 	%r97, %r1, 3;
	and.b32  	%r8, %r97, 8;
	mov.u32 	%r9, %ntid.x;
	shr.u32 	%r10, %r9, 1;
	setp.lt.s32 	%p1, %r93, 1;
	mov.f32 	%f83, 0f00000000;
	mov.f32 	%f84, %f83;
	mov.f32 	%f85, %f83;
	mov.f32 	%f86, %f83;
	@%p1 bra 	$L__BB0_45;
	shl.b32 	%r100, %r8, 1;
	mov.u32 	%r101, _ZZ17mma_m16n8k16_ptx2ILi16ELi16EEvP6__halfS1_iiiPfE3s_a;
	add.s32 	%r11, %r101, %r100;
	add.s32 	%r12, %r7, %r5;
	mov.u32 	%r102, _ZZ17mma_m16n8k16_ptx2ILi16ELi16EEvP6__halfS1_iiiPfE3s_b;
	add.s32 	%r13, %r102, %r100;
	add.s32 	%r14, %r8, %r6;
	and.b32  	%r103, %r1, 15;
	add.s32 	%r104, %r3, %r103;
	shl.b32 	%r105, %r104, 5;
	add.s32 	%r106, %r101, %r105;
	shl.b32 	%r107, %r7, 1;
	and.b32  	%r108, %r107, 16;
	add.s32 	%r15, %r106, %r108;
	shl.b32 	%r109, %r1, 5;
	and.b32  	%r110, %r109, 480;
	add.s32 	%r111, %r102, %r110;
	shl.b32 	%r112, %r4, 1;
	add.s32 	%r16, %r111, %r112;
	max.u32 	%r113, %r10, 16;
	cvt.u16.u32 	%rs2, %r113;
	add.s16 	%rs3, %rs2, -1;
	cvt.u16.u32 	%rs4, %r10;
	div.u16 	%rs1, %rs3, %rs4;
	cvt.u32.u16 	%r114, %rs1;
	add.s32 	%r115, %r114, 1;
	and.b32  	%r17, %r115, 3;
	and.b32  	%r18, %r115, 131068;
	shl.b32 	%r116, %r10, 1;
	add.s32 	%r117, %r12, %r116;
	mad.lo.s32 	%r19, %r93, %r117, %r8;
	mul.lo.s32 	%r118, %r93, %r10;
	shl.b32 	%r20, %r118, 2;
	mad.lo.s32 	%r119, %r10, 3, %r12;
	mad.lo.s32 	%r21, %r93, %r119, %r8;
	add.s32 	%r22, %r10, %r7;
	add.s32 	%r120, %r22, %r5;
	mad.lo.s32 	%r23, %r93, %r120, %r8;
	shl.b32 	%r24, %r10, 2;
	shl.b32 	%r25, %r22, 5;
	shl.b32 	%r26, %r10, 7;
	add.s32 	%r27, %r7, %r116;
	shl.b32 	%r121, %r10, 6;
	shl.b32 	%r28, %r7, 5;
	add.s32 	%r29, %r121, %r28;
	mad.lo.s32 	%r30, %r10, 96, %r28;
	mad.lo.s32 	%r31, %r93, %r12, %r8;
	mov.f32 	%f86, 0f00000000;
	mov.b32 	%r198, 0;
	mov.f32 	%f85, %f86;
	mov.f32 	%f84, %f86;
	mov.f32 	%f83, %f86;
$L__BB0_2:
	setp.lt.u16 	%p2, %rs1, 3;
	add.s32 	%r35, %r198, %r8;
	mov.b32 	%r212, 0;
	@%p2 bra 	$L__BB0_13;
	mad.lo.s32 	%r204, %r10, 3, %r7;
	neg.s32 	%r201, %r18;
	add.s32 	%r210, %r19, %r198;
	add.s32 	%r209, %r21, %r198;
	add.s32 	%r208, %r23, %r198;
	add.s32 	%r202, %r31, %r198;
	mov.b32 	%r212, 0;
	mov.u32 	%r203, %r7;
	mov.u32 	%r205, %r27;
	mov.u32 	%r206, %r11;
	mov.u32 	%r207, %r22;
$L__BB0_4:
	setp.gt.u32 	%p3, %r203, 15;
	@%p3 bra 	$L__BB0_6;
	add.s32 	%r124, %r206, %r28;
	mul.wide.u32 	%rd6, %r202, 2;
	add.s64 	%rd7, %rd1, %rd6;
	ld.global.v4.f32 	{%f15, %f16, %f17, %f18}, [%rd7];
	st.shared.v4.f32 	[%r124], {%f15, %f16, %f17, %f18};
$L__BB0_6:
	setp.gt.u32 	%p4, %r207, 15;
	@%p4 bra 	$L__BB0_8;
	add.s32 	%r125, %r206, %r25;
	mul.wide.u32 	%rd8, %r208, 2;
	add.s64 	%rd9, %rd1, %rd8;
	ld.global.v4.f32 	{%f19, %f20, %f21, %f22}, [%rd9];
	st.shared.v4.f32 	[%r125], {%f19, %f20, %f21, %f22};
$L__BB0_8:
	add.s32 	%r53, %r212, %r10;
	setp.gt.u32 	%p5, %r205, 15;
	@%p5 bra 	$L__BB0_10;
	add.s32 	%r126, %r206, %r29;
	mul.wide.u32 	%rd10, %r210, 2;
	add.s64 	%rd11, %rd1, %rd10;
	ld.global.v4.f32 	{%f23, %f24, %f25, %f26}, [%rd11];
	st.shared.v4.f32 	[%r126], {%f23, %f24, %f25, %f26};
$L__BB0_10:
	add.s32 	%r54, %r53, %r10;
	setp.gt.u32 	%p6, %r204, 15;
	@%p6 bra 	$L__BB0_12;
	add.s32 	%r127, %r206, %r30;
	mul.wide.u32 	%rd12, %r209, 2;
	add.s64 	%rd13, %rd1, %rd12;
	ld.global.v4.f32 	{%f27, %f28, %f29, %f30}, [%rd13];
	st.shared.v4.f32 	[%r127], {%f27, %f28, %f29, %f30};
$L__BB0_12:
	add.s32 	%r128, %r54, %r10;
	add.s32 	%r212, %r128, %r10;
	add.s32 	%r210, %r210, %r20;
	add.s32 	%r209, %r209, %r20;
	add.s32 	%r208, %r208, %r20;
	add.s32 	%r207, %r207, %r24;
	add.s32 	%r206, %r206, %r26;
	add.s32 	%r205, %r205, %r24;
	add.s32 	%r204, %r204, %r24;
	add.s32 	%r203, %r203, %r24;
	add.s32 	%r202, %r202, %r20;
	add.s32 	%r201, %r201, 4;
	setp.ne.s32 	%p7, %r201, 0;
	@%p7 bra 	$L__BB0_4;
$L__BB0_13:
	setp.eq.s32 	%p8, %r17, 0;
	@%p8 bra 	$L__BB0_22;
	add.s32 	%r67, %r212, %r7;
	setp.gt.u32 	%p9, %r67, 15;
	@%p9 bra 	$L__BB0_16;
	shl.b32 	%r129, %r67, 5;
	add.s32 	%r130, %r11, %r129;
	add.s32 	%r131, %r12, %r212;
	mad.lo.s32 	%r132, %r131, %r93, %r35;
	mul.wide.u32 	%rd14, %r132, 2;
	add.s64 	%rd15, %rd1, %rd14;
	ld.global.v4.f32 	{%f31, %f32, %f33, %f34}, [%rd15];
	st.shared.v4.f32 	[%r130], {%f31, %f32, %f33, %f34};
$L__BB0_16:
	setp.eq.s32 	%p10, %r17, 1;
	add.s32 	%r68, %r212, %r10;
	@%p10 bra 	$L__BB0_22;
	add.s32 	%r69, %r67, %r10;
	setp.gt.u32 	%p11, %r69, 15;
	@%p11 bra 	$L__BB0_19;
	shl.b32 	%r133, %r69, 5;
	add.s32 	%r134, %r11, %r133;
	add.s32 	%r135, %r12, %r68;
	mad.lo.s32 	%r136, %r135, %r93, %r35;
	mul.wide.u32 	%rd16, %r136, 2;
	add.s64 	%rd17, %rd1, %rd16;
	ld.global.v4.f32 	{%f35, %f36, %f37, %f38}, [%rd17];
	st.shared.v4.f32 	[%r134], {%f35, %f36, %f37, %f38};
$L__BB0_19:
	setp.eq.s32 	%p12, %r17, 2;
	@%p12 bra 	$L__BB0_22;
	add.s32 	%r70, %r69, %r10;
	setp.gt.u32 	%p13, %r70, 15;
	@%p13 bra 	$L__BB0_22;
	shl.b32 	%r137, %r70, 5;
	add.s32 	%r138, %r11, %r137;
	add.s32 	%r139, %r68, %r10;
	add.s32 	%r140, %r12, %r139;
	mad.lo.s32 	%r141, %r140, %r93, %r35;
	mul.wide.u32 	%rd18, %r141, 2;
	add.s64 	%rd19, %rd1, %rd18;
	ld.global.v4.f32 	{%f39, %f40, %f41, %f42}, [%rd19];
	st.shared.v4.f32 	[%r138], {%f39, %f40, %f41, %f42};
$L__BB0_22:
	setp.lt.u16 	%p14, %rs1, 3;
	mov.b32 	%r215, 0;
	@%p14 bra 	$L__BB0_33;
	mov.b32 	%r215, 0;
	mov.u32 	%r214, %r215;
$L__BB0_24:
	add.s32 	%r73, %r215, %r7;
	setp.gt.u32 	%p15, %r73, 15;
	@%p15 bra 	$L__BB0_26;
	shl.b32 	%r144, %r73, 5;
	add.s32 	%r145, %r13, %r144;
	add.s32 	%r146, %r73, %r198;
	mad.lo.s32 	%r147, %r146, %r92, %r14;
	mul.wide.s32 	%rd20, %r147, 2;
	add.s64 	%rd21, %rd2, %rd20;
	ld.global.v4.f32 	{%f43, %f44, %f45, %f46}, [%rd21];
	st.shared.v4.f32 	[%r145], {%f43, %f44, %f45, %f46};
$L__BB0_26:
	add.s32 	%r74, %r73, %r10;
	setp.gt.u32 	%p16, %r74, 15;
	@%p16 bra 	$L__BB0_28;
	shl.b32 	%r148, %r74, 5;
	add.s32 	%r149, %r13, %r148;
	add.s32 	%r150, %r74, %r198;
	mad.lo.s32 	%r151, %r150, %r92, %r14;
	mul.wide.s32 	%rd22, %r151, 2;
	add.s64 	%rd23, %rd2, %rd22;
	ld.global.v4.f32 	{%f47, %f48, %f49, %f50}, [%rd23];
	st.shared.v4.f32 	[%r149], {%f47, %f48, %f49, %f50};
$L__BB0_28:
	add.s32 	%r75, %r74, %r10;
	setp.gt.u32 	%p17, %r75, 15;
	@%p17 bra 	$L__BB0_30;
	shl.b32 	%r152, %r75, 5;
	add.s32 	%r153, %r13, %r152;
	add.s32 	%r154, %r75, %r198;
	mad.lo.s32 	%r155, %r154, %r92, %r14;
	mul.wide.s32 	%rd24, %r155, 2;
	add.s64 	%rd25, %rd2, %rd24;
	ld.global.v4.f32 	{%f51, %f52, %f53, %f54}, [%rd25];
	st.shared.v4.f32 	[%r153], {%f51, %f52, %f53, %f54};
$L__BB0_30:
	add.s32 	%r76, %r75, %r10;
	setp.gt.u32 	%p18, %r76, 15;
	@%p18 bra 	$L__BB0_32;
	shl.b32 	%r156, %r76, 5;
	add.s32 	%r157, %r13, %r156;
	add.s32 	%r158, %r76, %r198;
	mad.lo.s32 	%r159, %r158, %r92, %r14;
	mul.wide.s32 	%rd26, %r159, 2;
	add.s64 	%rd27, %rd2, %rd26;
	ld.global.v4.f32 	{%f55, %f56, %f57, %f58}, [%rd27];
	st.shared.v4.f32 	[%r157], {%f55, %f56, %f57, %f58};
$L__BB0_32:
	and.b32  	%r160, %r9, 2046;
	add.s32 	%r161, %r215, %r160;
	add.s32 	%r215, %r161, %r160;
	add.s32 	%r214, %r214, 4;
	setp.ne.s32 	%p19, %r214, %r18;
	@%p19 bra 	$L__BB0_24;
$L__BB0_33:
	setp.eq.s32 	%p20, %r17, 0;
	@%p20 bra 	$L__BB0_42;
	add.s32 	%r80, %r215, %r7;
	setp.gt.u32 	%p21, %r80, 15;
	@%p21 bra 	$L__BB0_36;
	shl.b32 	%r162, %r80, 5;
	add.s32 	%r163, %r13, %r162;
	add.s32 	%r164, %r80, %r198;
	mad.lo.s32 	%r165, %r164, %r92, %r14;
	mul.wide.s32 	%rd28, %r165, 2;
	add.s64 	%rd29, %rd2, %rd28;
	ld.global.v4.f32 	{%f59, %f60, %f61, %f62}, [%rd29];
	st.shared.v4.f32 	[%r163], {%f59, %f60, %f61, %f62};
$L__BB0_36:
	setp.eq.s32 	%p22, %r17, 1;
	@%p22 bra 	$L__BB0_42;
	add.s32 	%r81, %r80, %r10;
	setp.gt.u32 	%p23, %r81, 15;
	@%p23 bra 	$L__BB0_39;
	shl.b32 	%r166, %r81, 5;
	add.s32 	%r167, %r13, %r166;
	add.s32 	%r168, %r81, %r198;
	mad.lo.s32 	%r169, %r168, %r92, %r14;
	mul.wide.s32 	%rd30, %r169, 2;
	add.s64 	%rd31, %rd2, %rd30;
	ld.global.v4.f32 	{%f63, %f64, %f65, %f66}, [%rd31];
	st.shared.v4.f32 	[%r167], {%f63, %f64, %f65, %f66};
$L__BB0_39:
	setp.eq.s32 	%p24, %r17, 2;
	@%p24 bra 	$L__BB0_42;
	add.s32 	%r82, %r81, %r10;
	setp.gt.u32 	%p25, %r82, 15;
	@%p25 bra 	$L__BB0_42;
	shl.b32 	%r170, %r82, 5;
	add.s32 	%r171, %r13, %r170;
	add.s32 	%r172, %r82, %r198;
	mad.lo.s32 	%r173, %r172, %r92, %r14;
	mul.wide.s32 	%rd32, %r173, 2;
	add.s64 	%rd33, %rd2, %rd32;
	ld.global.v4.f32 	{%f67, %f68, %f69, %f70}, [%rd33];
	st.shared.v4.f32 	[%r171], {%f67, %f68, %f69, %f70};
$L__BB0_42:
	setp.gt.u32 	%p26, %r2, 15;
	bar.sync 	0;
	// begin inline asm
	ldmatrix.sync.aligned.x4.m8n8.shared.b16 {%r174, %r175, %r176, %r177}, [%r15];
	// end inline asm
	@%p26 bra 	$L__BB0_44;
	// begin inline asm
	ldmatrix.sync.aligned.x2.m8n8.shared.b16 {%r217, %r216}, [%r16];
	// end inline asm
$L__BB0_44:
	// begin inline asm
	mma.sync.aligned.m16n8k16.row.col.f32.f16.f16.f32  { %f83, %f84, %f85, %f86 },  { %r174, %r175, %r176, %r177 },  { %r217, %r216 },  { %f83, %f84, %f85, %f86 };
	// end inline asm
	bar.sync 	0;
	add.s32 	%r198, %r198, 16;
	setp.lt.s32 	%p27, %r198, %r93;
	@%p27 bra 	$L__BB0_2;
$L__BB0_45:
	cvta.to.global.u64 	%rd34, %rd3;
	shr.u32 	%r188, %r2, 2;
	add.s32 	%r189, %r3, %r5;
	add.s32 	%r190, %r189, %r188;
	shl.b32 	%r191, %r1, 1;
	and.b32  	%r192, %r191, 6;
	add.s32 	%r193, %r4, %r6;
	add.s32 	%r194, %r193, %r192;
	mad.lo.s32 	%r195, %r92, %r190, %r194;
	mul.wide.s32 	%rd35, %r195, 4;
	add.s64 	%rd36, %rd34, %rd35;
	st.global.f32 	[%rd36], %f83;
	st.global.f32 	[%rd36+4], %f84;
	shl.b32 	%r196, %r92, 3;
	add.s32 	%r197, %r195, %r196;
	mul.wide.s32 	%rd37, %r197, 4;
	add.s64 	%rd38, %rd34, %rd37;
	st.global.f32 	[%rd38], %f85;
	st.global.f32 	[%rd38+4], %f86;
	ret;

}


// ===== COMPILED SASS (sm_100) =====

	.target	sm_100

	.elftype	@"ET_EXEC"


//--------------------- .note.nv.tkinfo           --------------------------
	.section	.note.nv.tkinfo,"",@"SHT_NOTE"
	.sectionflags	@"SHF_NOTE_NV_TKINFO"
	.tkinfo
        /*0018*/ 	.word	0x00000002
        /*0030*/ 	.string	""
        /*0030*/ 	.string	"ptxas"
        /*0030*/ 	.string	"Cuda compilation tools, release 13.0, V13.0.88"
        /*0030*/ 	.string	"Build cuda_13.0.r13.0/compiler.36424714_0"
        /*0030*/ 	.string	"-arch sm_100 -m 64 "



//--------------------- .note.nv.cuinfo           --------------------------
	.section	.note.nv.cuinfo,"",@"SHT_NOTE"
	.sectionflags	@"SHF_NOTE_NV_CUINFO"
        /*0018*/ 	.short	0x0002
        /*001a*/ 	.short	0x0064
        /*001c*/ 	.short	0x0082
	.zero		2


//--------------------- .nv.info                  --------------------------
	.section	.nv.info,"",@"SHT_CUDA_INFO"
	.align	4


	//----- nvinfo : EIATTR_REGCOUNT
	.align		4
        /*0000*/ 	.byte	0x04, 0x2f
        /*0002*/ 	.short	(.L_1 - .L_0)
	.align		4
.L_0:
        /*0004*/ 	.word	index@(_Z17mma_m16n8k16_ptx2ILi16ELi16EEvP6__halfS1_iiiPf)
        /*0008*/ 	.word	0x00000030


	//----- nvinfo : EIATTR_FRAME_SIZE
	.align		4
.L_1:
        /*000c*/ 	.byte	0x04, 0x11
        /*000e*/ 	.short	(.L_3 - .L_2)
	.align		4
.L_2:
        /*0010*/ 	.word	index@($__internal_0_$__cuda_sm20_div_u16)
        /*0014*/ 	.word	0x00000000


	//----- nvinfo : EIATTR_FRAME_SIZE
	.align		4
.L_3:
        /*0018*/ 	.byte	0x04, 0x11
        /*001a*/ 	.short	(.L_5 - .L_4)
	.align		4
.L_4:
        /*001c*/ 	.word	index@(_Z17mma_m16n8k16_ptx2ILi16ELi16EEvP6__halfS1_iiiPf)
        /*0020*/ 	.word	0x00000000


	//----- nvinfo : EIATTR_MIN_STACK_SIZE
	.align		4
.L_5:
        /*0024*/ 	.byte	0x04, 0x12
        /*0026*/ 	.short	(.L_7 - .L_6)
	.align		4
.L_6:
        /*0028*/ 	.word	index@(_Z17mma_m16n8k16_ptx2ILi16ELi16EEvP6__halfS1_iiiPf)
        /*002c*/ 	.word	0x00000000
.L_7:


//--------------------- .nv.compat                --------------------------
	.section	.nv.compat,"",@"SHT_CUDA_COMPAT_INFO"
	.align	4
        /*0000*/ 	.byte	0x02, 0x09, 0x00, 0x00, 0x02, 0x02, 0x01, 0x00, 0x02, 0x05, 0x05, 0x00, 0x03, 0x07, 0x01, 0x01
        /*0010*/ 	.byte	0x02, 0x03, 0x00, 0x00, 0x02, 0x06, 0x01, 0x00, 0x04, 0x0b, 0x08, 0x00, 0x01, 0x00, 0x00, 0x00
        /*0020*/ 	.byte	0x00, 0x00, 0x00, 0x00


//--------------------- .nv.info._Z17mma_m16n8k16_ptx2ILi16ELi16EEvP6__halfS1_iiiPf --------------------------
	.section	.nv.info._Z17mma_m16n8k16_ptx2ILi16ELi16EEvP6__halfS1_iiiPf,"",@"SHT_CUDA_INFO"
	.sectionflags	@""
	.align	4


	//----- nvinfo : EIATTR_CUDA_API_VERSION
	.align		4
        /*0000*/ 	.byte	0x04, 0x37
        /*0002*/ 	.short	(.L_9 - .L_8)
.L_8:
        /*0004*/ 	.word	0x00000082


	//----- nvinfo : EIATTR_KPARAM_INFO
	.align		4
.L_9:
        /*0008*/ 	.byte	0x04, 0x17
        /*000a*/ 	.short	(.L_11 - .L_10)
.L_10:
        /*000c*/ 	.word	0x00000000
        /*0010*/ 	.short	0x0005
        /*0012*/ 	.short	0x0020
        /*0014*/ 	.byte	0x00, 0xf5, 0x21, 0x00


	//----- nvinfo : EIATTR_KPARAM_INFO
	.align		4
.L_11:
        /*0018*/ 	.byte	0x04, 0x17
        /*001a*/ 	.short	(.L_13 - .L_12)
.L_12:
        /*001c*/ 	.word	0x00000000
        /*0020*/ 	.short	0x0004
        /*0022*/ 	.short	0x0018
        /*0024*/ 	.byte	0x00, 0xf0, 0x11, 0x00


	//----- nvinfo : EIATTR_KPARAM_INFO
	.align		4
.L_13:
        /*0028*/ 	.byte	0x04, 0x17
        /*002a*/ 	.short	(.L_15 - .L_14)
.L_14:
        /*002c*/ 	.word	0x00000000
        /*0030*/ 	.short	0x0003
        /*0032*/ 	.short	0x0014
        /*0034*/ 	.byte	0x00, 0xf0, 0x11, 0x00


	//----- nvinfo : EIATTR_KPARAM_INFO
	.align		4
.L_15:
        /*0038*/ 	.byte	0x04, 0x17
        /*003a*/ 	.short	(.L_17 - .L_16)
.L_16:
        /*003c*/ 	.word	0x00000000
        /*0040*/ 	.short	0x0002
        /*0042*/ 	.short	0x0010
        /*0044*/ 	.byte	0x00, 0xf0, 0x11, 0x00


	//----- nvinfo : EIATTR_KPARAM_INFO
	.align		4
.L_17:
        /*0048*/ 	.byte	0x04, 0x17
        /*004a*/ 	.short	(.L_19 - .L_18)
.L_18:
        /*004c*/ 	.word	0x00000000
        /*0050*/ 	.short	0x0001
        /*0052*/ 	.short	0x0008
        /*0054*/ 	.byte	0x00, 0xf5, 0x21, 0x00


	//----- nvinfo : EIATTR_KPARAM_INFO
	.align		4
.L_19:
        /*0058*/ 	.byte	0x04, 0x17
        /*005a*/ 	.short	(.L_21 - .L_20)
.L_20:
        /*005c*/ 	.word	0x00000000
        /*0060*/ 	.short	0x0000
        /*0062*/ 	.short	0x0000
        /*0064*/ 	.byte	0x00, 0xf5, 0x21, 0x00


	//----- nvinfo : EIATTR_SPARSE_MMA_MASK
	.align		4
.L_21:
        /*0068*/ 	.byte	0x03, 0x50
        /*006a*/ 	.short	0x0000


	//----- nvinfo : EIATTR_MAXREG_COUNT
	.align		4
        /*006c*/ 	.byte	0x03, 0x1b
        /*006e*/ 	.short	0x00ff


	//----- nvinfo : EIATTR_NUM_BARRIERS
	.align		4
        /*0070*/ 	.byte	0x02, 0x4c
        /*0072*/ 	.byte	0x01
	.zero		1


	//----- nvinfo : EIATTR_MERCURY_ISA_VERSION
	.align		4
        /*0074*/ 	.byte	0x03, 0x5f
        /*0076*/ 	.short	0x0101


	//----- nvinfo : EIATTR_VRC_CTA_INIT_COUNT
	.align		4
        /*0078*/ 	.byte	0x02, 0x4a
	.zero		1
	.zero		1


	//----- nvinfo : EIATTR_EXIT_INSTR_OFFSETS
	.align		4
        /*007c*/ 	.byte	0x04, 0x1c
        /*007e*/ 	.short	(.L_23 - .L_22)


	//   ....[0]....
.L_22:
        /*0080*/ 	.word	0x00002370


	//----- nvinfo : EIATTR_CRS_STACK_SIZE
	.align		4
.L_23:
        /*0084*/ 	.byte	0x04, 0x1e
        /*0086*/ 	.short	(.L_25 - .L_24)
.L_24:
        /*0088*/ 	.word	0x00000000


	//----- nvinfo : EIATTR_CBANK_PARAM_SIZE
	.align		4
.L_25:
        /*008c*/ 	.byte	0x03, 0x19
        /*008e*/ 	.short	0x0028


	//----- nvinfo : EIATTR_PARAM_CBANK
	.align		4
        /*0090*/ 	.byte	0x04, 0x0a
        /*0092*/ 	.short	(.L_27 - .L_26)
	.align		4
.L_26:
        /*0094*/ 	.word	index@(.nv.constant0._Z17mma_m16n8k16_ptx2ILi16ELi16EEvP6__halfS1_iiiPf)
        /*0098*/ 	.short	0x0380
        /*009a*/ 	.short	0x0028


	//----- nvinfo : EIATTR_SW_WAR
	.align		4
.L_27:
        /*009c*/ 	.byte	0x04, 0x36
        /*009e*/ 	.short	(.L_29 - .L_28)
.L_28:
        /*00a0*/ 	.word	0x00000008
.L_29:


//--------------------- .nv.callgraph             --------------------------
	.section	.nv.callgraph,"",@"SHT_CUDA_CALLGRAPH"
	.align	4
	.sectionentsize	8
	.align		4
        /*0000*/ 	.word	0x00000000
	.align		4
        /*0004*/ 	.word	0xffffffff
	.align		4
        /*0008*/ 	.word	0x00000000
	.align		4
        /*000c*/ 	.word	0xfffffffe
	.align		4
        /*0010*/ 	.word	0x00000000
	.align		4
        /*0014*/ 	.word	0xfffffffd
	.align		4
        /*0018*/ 	.word	0x00000000
	.align		4
        /*001c*/ 	.word	0xfffffffc


//--------------------- .text._Z17mma_m16n8k16_ptx2ILi16ELi16EEvP6__halfS1_iiiPf --------------------------
	.section	.text._Z17mma_m16n8k16_ptx2ILi16ELi16EEvP6__halfS1_iiiPf,"ax",@progbits
	.align	128
        .global         _Z17mma_m16n8k16_ptx2ILi16ELi16EEvP6__halfS1_iiiPf
        .type           _Z17mma_m16n8k16_ptx2ILi16ELi16EEvP6__halfS1_iiiPf,@function
        .size           _Z17mma_m16n8k16_ptx2ILi16ELi16EEvP6__halfS1_iiiPf,(.L_x_22 - _Z17mma_m16n8k16_ptx2ILi16ELi16EEvP6__halfS1_iiiPf)
        .other          _Z17mma_m16n8k16_ptx2ILi16ELi16EEvP6__halfS1_iiiPf,@"STO_CUDA_ENTRY STV_DEFAULT"
_Z17mma_m16n8k16_ptx2ILi16ELi16EEvP6__halfS1_iiiPf:
.text._Z17mma_m16n8k16_ptx2ILi16ELi16EEvP6__halfS1_iiiPf:
[----:B------:R-:W-:Y:S01]  /*0000*/  LDC R1, c[0x0][0x37c] ;  /* 0x0000df00ff017b82 */ /* 0x000fe20000000800 */
[----:B------:R-:W0:Y:S01]  /*0010*/  LDCU UR4, c[0x0][0x398] ;  /* 0x00007300ff0477ac */ /* 0x000e220008000800 */
[----:B------:R-:W1:Y:S06]  /*0020*/  S2R R0, SR_TID.X ;  /* 0x0000000000007919 */ /* 0x000e6c0000002100 */
[----:B------:R-:W2:Y:S01]  /*0030*/  LDC R4, c[0x0][0x360] ;  /* 0x0000d800ff047b82 */ /* 0x000ea20000000800 */
[----:B------:R-:W-:Y:S02]  /*0040*/  CS2R R8, SRZ ;  /* 0x0000000000087805 */ /* 0x000fe4000001ff00 */
[----:B------:R-:W-:Y:S01]  /*0050*/  CS2R R10, SRZ ;  /* 0x00000000000a7805 */ /* 0x000fe2000001ff00 */
[----:B------:R-:W3:Y:S01]  /*0060*/  S2R R2, SR_CTAID.Y ;  /* 0x0000000000027919 */ /* 0x000ee20000002600 */
[----:B------:R-:W4:Y:S01]  /*0070*/  LDCU.64 UR10, c[0x0][0x358] ;  /* 0x00006b00ff0a77ac */ /* 0x000f220008000a00 */
[----:B------:R-:W1:Y:S01]  /*0080*/  S2R R3, SR_CTAID.X ;  /* 0x0000000000037919 */ /* 0x000e620000002500 */
[----:B0-----:R-:W-:-:S09]  /*0090*/  UISETP.GE.AND UP0, UPT, UR4, 0x1, UPT ;  /* 0x000000010400788c */ /* 0x001fd2000bf06270 */
[----:B------:R-:W-:Y:S05]  /*00a0*/  BRA.U !UP0, `(.L_x_0) ;  /* 0x00000021085c7547 */ /* 0x000fea000b800000 */
[----:B------:R-:W0:Y:S01]  /*00b0*/  S2UR UR5, SR_CgaCtaId ;  /* 0x00000000000579c3 */ /* 0x000e220000008800 */
[----:B--2---:R-:W-:Y:S01]  /*00c0*/  SHF.R.U32.HI R5, RZ, 0x1, R4 ;  /* 0x00000001ff057819 */ /* 0x004fe20000011604 */
[----:B------:R-:W-:Y:S01]  /*00d0*/  UMOV UR4, 0x400 ;  /* 0x0000040000047882 */ /* 0x000fe20000000000 */
[----:B-1----:R-:W-:Y:S01]  /*00e0*/  IMAD.SHL.U32 R33, R0, 0x8, RZ ;  /* 0x0000000800217824 */ /* 0x002fe200078e00ff */
[----:B------:R-:W-:Y:S01]  /*00f0*/  UIADD3 UR4, UPT, UPT, UR4, 0x200, URZ ;  /* 0x0000020004047890 */ /* 0x000fe2000fffe0ff */
[----:B------:R-:W-:Y:S02]  /*0100*/  R2UR UR12, R5 ;  /* 0x00000000050c72ca */ /* 0x000fe400000e0000 */
[----:B------:R-:W-:Y:S02]  /*0110*/  SHF.R.U32.HI R34, RZ, 0x1, R0 ;  /* 0x00000001ff227819 */ /* 0x000fe40000011600 */
[----:B------:R-:W-:Y:S02]  /*0120*/  LOP3.LUT R33, R33, 0x8, RZ, 0xc0, !PT ;  /* 0x0000000821217812 */ /* 0x000fe400078ec0ff */
[----:B------:R-:W-:Y:S01]  /*0130*/  MOV R9, 0x1d0 ;  /* 0x000001d000097802 */ /* 0x000fe20000000f00 */
[----:B---3--:R-:W-:-:S06]  /*0140*/  IMAD R32, R2, 0x10, R34 ;  /* 0x0000001002207824 */ /* 0x008fcc00078e0222 */
[----:B------:R-:W-:-:S05]  /*0150*/  IMAD.U32 R5, RZ, RZ, UR12 ;  /* 0x0000000cff057e24 */ /* 0x000fca000f8e00ff */
[----:B------:R-:W-:Y:S01]  /*0160*/  VIMNMX.U32 R5, PT, PT, R5, 0x10, !PT ;  /* 0x0000001005057848 */ /* 0x000fe20007fe0000 */
[----:B0-----:R-:W-:Y:S02]  /*0170*/  ULEA UR4, UR5, UR4, 0x18 ;  /* 0x0000000405047291 */ /* 0x001fe4000f8ec0ff */
[----:B------:R-:W-:Y:S01]  /*0180*/  ULOP3.LUT UR5, UR12, 0xffff, URZ, 0xc0, !UPT ;  /* 0x0000ffff0c057892 */ /* 0x000fe2000f8ec0ff */
[----:B------:R-:W-:-:S03]  /*0190*/  IADD3 R5, PT, PT, R5, -0x1, RZ ;  /* 0xffffffff05057810 */ /* 0x000fc60007ffe0ff */
[----:B------:R-:W-:Y:S02]  /*01a0*/  LEA R31, R33, UR4, 0x1 ;  /* 0x00000004211f7c11 */ /* 0x000fe4000f8e08ff */
[----:B------:R-:W-:-:S07]  /*01b0*/  LOP3.LUT R5, R5, 0xffff, RZ, 0xc0, !PT ;  /* 0x0000ffff05057812 */ /* 0x000fce00078ec0ff */
[----:B----4-:R-:W-:Y:S05]  /*01c0*/  CALL.REL.NOINC `($__internal_0_$__cuda_sm20_div_u16) ;  /* 0x00000020006c7944 */ /* 0x010fea0003c00000 */
[----:B------:R-:W0:Y:S01]  /*01d0*/  LDCU UR5, c[0x0][0x398] ;  /* 0x00007300ff0577ac */ /* 0x000e220008000800 */
[----:B------:R-:W-:Y:S01]  /*01e0*/  MOV R13, UR12 ;  /* 0x0000000c000d7c02 */ /* 0x000fe20008000f00 */
[----:B------:R-:W-:Y:S01]  /*01f0*/  IMAD.U32 R5, RZ, RZ, UR12 ;  /* 0x0000000cff057e24 */ /* 0x000fe2000f8e00ff */
[----:B------:R-:W-:Y:S01]  /*0200*/  MOV R6, UR12 ;  /* 0x0000000c00067c02 */ /* 0x000fe20008000f00 */
[----:B------:R-:W-:Y:S01]  /*0210*/  ULOP3.LUT UR4, UR6, 0xffff, URZ, 0xc0, !UPT ;  /* 0x0000ffff06047892 */ /* 0x000fe2000f8ec0ff */
[C---:B------:R-:W-:Y:S01]  /*0220*/  VIADD R27, R34.reuse, UR12 ;  /* 0x0000000c221b7c36 */ /* 0x040fe20008000000 */
[----:B------:R-:W-:Y:S01]  /*0230*/  CS2R R10, SRZ ;  /* 0x00000000000a7805 */ /* 0x000fe2000001ff00 */
[----:B------:R-:W-:Y:S01]  /*0240*/  IMAD.SHL.U32 R7, R34, 0x20, RZ ;  /* 0x0000002022077824 */ /* 0x000fe200078e00ff */
[----:B------:R-:W-:Y:S01]  /*0250*/  UIADD3 UR4, UPT, UPT, UR4, 0x1, URZ ;  /* 0x0000000104047890 */ /* 0x000fe2000fffe0ff */
[----:B------:R-:W-:Y:S01]  /*0260*/  IMAD.U32 R12, RZ, RZ, UR12 ;  /* 0x0000000cff0c7e24 */ /* 0x000fe2000f8e00ff */
[----:B------:R-:W-:Y:S01]  /*0270*/  CS2R R8, SRZ ;  /* 0x0000000000087805 */ /* 0x000fe2000001ff00 */
[--C-:B------:R-:W-:Y:S01]  /*0280*/  IMAD R30, R5, 0x2, R32.reuse ;  /* 0x00000002051e7824 */ /* 0x100fe200078e0220 */
[----:B------:R-:W-:Y:S01]  /*0290*/  LEA R5, R6, R7, 0x6 ;  /* 0x0000000706057211 */ /* 0x000fe200078e30ff */
[----:B------:R-:W-:Y:S01]  /*02a0*/  IMAD R28, R13, 0x3, R32 ;  /* 0x000000030d1c7824 */ /* 0x000fe200078e0220 */
[----:B------:R-:W-:Y:S01]  /*02b0*/  ULOP3.LUT UR13, UR4, 0x3, URZ, 0xc0, !UPT ;  /* 0x00000003040d7892 */ /* 0x000fe2000f8ec0ff */
[----:B------:R-:W-:Y:S01]  /*02c0*/  IMAD R26, R2, 0x10, R27 ;  /* 0x00000010021a7824 */ /* 0x000fe200078e021b */
[----:B------:R-:W-:Y:S01]  /*02d0*/  ULOP3.LUT UR7, UR4, 0x1fffc, URZ, 0xc0, !UPT ;  /* 0x0001fffc04077892 */ /* 0x000fe2000f8ec0ff */
[----:B------:R-:W-:-:S02]  /*02e0*/  IMAD R6, R12, 0x60, R7 ;  /* 0x000000600c067824 */ /* 0x000fc400078e0207 */
[----:B0-----:R-:W-:Y:S01]  /*02f0*/  IMAD.U32 R29, RZ, RZ, UR5 ;  /* 0x00000005ff1d7e24 */ /* 0x001fe2000f8e00ff */
[----:B------:R-:W-:Y:S01]  /*0300*/  UMOV UR4, URZ ;  /* 0x000000ff00047c82 */ /* 0x000fe20008000000 */
[--C-:B------:R-:W-:Y:S02]  /*0310*/  IMAD R30, R30, UR5, R33.reuse ;  /* 0x000000051e1e7c24 */ /* 0x100fe4000f8e0221 */
[--C-:B------:R-:W-:Y:S02]  /*0320*/  IMAD R28, R28, UR5, R33.reuse ;  /* 0x000000051c1c7c24 */ /* 0x100fe4000f8e0221 */
[----:B------:R-:W-:Y:S02]  /*0330*/  IMAD R29, R29, UR12, RZ ;  /* 0x0000000c1d1d7c24 */ /* 0x000fe4000f8e02ff */
[----:B------:R-:W-:-:S07]  /*0340*/  IMAD R26, R26, UR5, R33 ;  /* 0x000000051a1a7c24 */ /* 0x000fce000f8e0221 */
.L_x_20:
[----:B------:R-:W-:Y:S01]  /*0350*/  ULOP3.LUT UR5, UR6, 0xffff, URZ, 0xc0, !UPT ;  /* 0x0000ffff06057892 */ /* 0x000fe2000f8ec0ff */
[----:B------:R-:W-:-:S03]  /*0360*/  MOV R20, RZ ;  /* 0x000000ff00147202 */ /* 0x000fc60000000f00 */
[----:B------:R-:W-:-:S09]  /*0370*/  UISETP.GE.U32.AND UP0, UPT, UR5, 0x3, UPT ;  /* 0x000000030500788c */ /* 0x000fd2000bf06070 */
[----:B------:R-:W-:Y:S05]  /*0380*/  BRA.U !UP0, `(.L_x_1) ;  /* 0x0000001108d47547 */ /* 0x000fea000b800000 */
[----:B------:R-:W0:Y:S01]  /*0390*/  S2UR UR9, SR_CgaCtaId ;  /* 0x00000000000979c3 */ /* 0x000e220000008800 */
[----:B------:R-:W1:Y:S01]  /*03a0*/  LDCU UR14, c[0x0][0x398] ;  /* 0x00007300ff0e77ac */ /* 0x000e620008000800 */
[----:B------:R-:W-:Y:S01]  /*03b0*/  IMAD.U32 R23, RZ, RZ, UR12 ;  /* 0x0000000cff177e24 */ /* 0x000fe2000f8e00ff */
[----:B------:R-:W-:Y:S01]  /*03c0*/  IADD3 R35, PT, PT, R30, UR4, RZ ;  /* 0x000000041e237c10 */ /* 0x000fe2000fffe0ff */
[----:B------:R-:W-:Y:S01]  /*03d0*/  IMAD.U32 R13, RZ, RZ, UR12 ;  /* 0x0000000cff0d7e24 */ /* 0x000fe2000f8e00ff */
[----:B------:R-:W-:Y:S01]  /*03e0*/  UIADD3 UR5, UPT, UPT, -UR7, URZ, URZ ;  /* 0x000000ff07057290 */ /* 0x000fe2000fffe1ff */
[----:B------:R-:W-:Y:S01]  /*03f0*/  VIADD R21, R28, UR4 ;  /* 0x000000041c157c36 */ /* 0x000fe20008000000 */
[----:B------:R-:W-:Y:S01]  /*0400*/  UMOV UR8, 0x400 ;  /* 0x0000040000087882 */ /* 0x000fe20000000000 */
[----:B------:R-:W-:Y:S01]  /*0410*/  VIADD R37, R26, UR4 ;  /* 0x000000041a257c36 */ /* 0x000fe20008000000 */
[----:B------:R-:W-:Y:S01]  /*0420*/  UISETP.GE.AND UP0, UPT, UR5, URZ, UPT ;  /* 0x000000ff0500728c */ /* 0x000fe2000bf06270 */
[----:B------:R-:W-:Y:S01]  /*0430*/  MOV R20, RZ ;  /* 0x000000ff00147202 */ /* 0x000fe20000000f00 */
[----:B------:R-:W-:Y:S01]  /*0440*/  IMAD.MOV.U32 R39, RZ, RZ, R34 ;  /* 0x000000ffff277224 */ /* 0x000fe200078e0022 */
[----:B------:R-:W-:Y:S01]  /*0450*/  LEA R23, R23, R34, 0x1 ;  /* 0x0000002217177211 */ /* 0x000fe200078e08ff */
[----:B------:R-:W-:-:S02]  /*0460*/  IMAD.MOV.U32 R38, RZ, RZ, R27 ;  /* 0x000000ffff267224 */ /* 0x000fc400078e001b */
[----:B------:R-:W-:Y:S02]  /*0470*/  IMAD R36, R13, 0x3, R34 ;  /* 0x000000030d247824 */ /* 0x000fe400078e0222 */
[----:B-1----:R-:W-:-:S04]  /*0480*/  IMAD R40, R32, UR14, R33 ;  /* 0x0000000e20287c24 */ /* 0x002fc8000f8e0221 */
[----:B------:R-:W-:Y:S01]  /*0490*/  VIADD R40, R40, UR4 ;  /* 0x0000000428287c36 */ /* 0x000fe20008000000 */
[----:B0-----:R-:W-:-:S06]  /*04a0*/  ULEA UR8, UR9, UR8, 0x18 ;  /* 0x0000000809087291 */ /* 0x001fcc000f8ec0ff */
[----:B------:R-:W-:Y:S01]  /*04b0*/  LEA R22, R33, UR8, 0x1 ;  /* 0x0000000821167c11 */ /* 0x000fe2000f8e08ff */
[----:B------:R-:W-:Y:S06]  /*04c0*/  BRA.U UP0, `(.L_x_2) ;  /* 0x0000000d00d07547 */ /* 0x000fec000b800000 */
[----:B------:R-:W-:Y:S02]  /*04d0*/  UIADD3 UR8, UPT, UPT, -UR5, URZ, URZ ;  /* 0x000000ff05087290 */ /* 0x000fe4000fffe1ff */
[----:B------:R-:W-:Y:S02]  /*04e0*/  UPLOP3.LUT UP0, UPT, UPT, UPT, UPT, 0x80, 0x8 ;  /* 0x000000000008789c */ /* 0x000fe40003f0f070 */
[----:B------:R-:W-:-:S09]  /*04f0*/  UISETP.GT.AND UP1, UPT, UR8, 0xc, UPT ;  /* 0x0000000c0800788c */ /* 0x000fd2000bf24270 */
[----:B------:R-:W-:Y:S05]  /*0500*/  BRA.U !UP1, `(.L_x_3) ;  /* 0x0000000909647547 */ /* 0x000fea000b800000 */
[----:B------:R-:W-:-:S11]  /*0510*/  UPLOP3.LUT UP0, UPT, UPT, UPT, UPT, 0x40, 0x4 ;  /* 0x000000000004789c */ /* 0x000fd60003f0e870 */
.L_x_4:
[----:B------:R-:W-:Y:S02]  /*0520*/  ISETP.GT.U32.AND P1, PT, R39, 0xf, PT ;  /* 0x0000000f2700780c */ /* 0x000fe40003f24070 */
[----:B------:R-:W-:-:S11]  /*0530*/  ISETP.GT.U32.AND P2, PT, R38, 0xf, PT ;  /* 0x0000000f2600780c */ /* 0x000fd60003f44070 */
[----:B0-----:R-:W0:Y:S08]  /*0540*/  @!P1 LDC.64 R12, c[0x0][0x380] ;  /* 0x0000e000ff0c9b82 */ /* 0x001e300000000a00 */
[----:B------:R-:W1:Y:S01]  /*0550*/  @!P2 LDC.64 R16, c[0x0][0x380] ;  /* 0x0000e000ff10ab82 */ /* 0x000e620000000a00 */
[----:B0-----:R-:W-:-:S06]  /*0560*/  @!P1 IMAD.WIDE.U32 R12, R40, 0x2, R12 ;  /* 0x00000002280c9825 */ /* 0x001fcc00078e000c */
[----:B------:R-:W2:Y:S01]  /*0570*/  @!P1 LDG.E.128 R12, desc[UR10][R12.64] ;  /* 0x0000000a0c0c9981 */ /* 0x000ea2000c1e1d00 */
[----:B-1----:R-:W-:-:S06]  /*0580*/  @!P2 IMAD.WIDE.U32 R16, R37, 0x2, R16 ;  /* 0x000000022510a825 */ /* 0x002fcc00078e0010 */
[----:B------:R-:W3:Y:S01]  /*0590*/  @!P2 LDG.E.128 R16, desc[UR10][R16.64] ;  /* 0x0000000a1010a981 */ /* 0x000ee2000c1e1d00 */
[----:B------:R-:W-:Y:S01]  /*05a0*/  ISETP.GT.U32.AND P0, PT, R23, 0xf, PT ;  /* 0x0000000f1700780c */ /* 0x000fe20003f04070 */
[----:B------:R-:W-:Y:S01]  /*05b0*/  @!P1 IMAD.IADD R41, R7, 0x1, R22 ;  /* 0x0000000107299824 */ /* 0x000fe200078e0216 */
[----:B------:R-:W-:Y:S02]  /*05c0*/  ISETP.GT.U32.AND P3, PT, R36, 0xf, PT ;  /* 0x0000000f2400780c */ /* 0x000fe40003f64070 */
[----:B------:R-:W-:Y:S02]  /*05d0*/  @!P2 LEA R42, R27, R22, 0x5 ;  /* 0x000000161b2aa211 */ /* 0x000fe400078e28ff */
[----:B--2---:R0:W-:Y:S04]  /*05e0*/  @!P1 STS.128 [R41], R12 ;  /* 0x0000000c29009388 */ /* 0x0041e80000000c00 */
[----:B---3--:R1:W-:Y:S03]  /*05f0*/  @!P2 STS.128 [R42], R16 ;  /* 0x000000102a00a388 */ /* 0x0083e60000000c00 */
[----:B0-----:R-:W0:Y:S08]  /*0600*/  @!P0 LDC.64 R12, c[0x0][0x380] ;  /* 0x0000e000ff0c8b82 */ /* 0x001e300000000a00 */
[----:B-1----:R-:W1:Y:S01]  /*0610*/  @!P3 LDC.64 R16, c[0x0][0x380] ;  /* 0x0000e000ff10bb82 */ /* 0x002e620000000a00 */
[----:B0-----:R-:W-:-:S06]  /*0620*/  @!P0 IMAD.WIDE.U32 R12, R35, 0x2, R12 ;  /* 0x00000002230c8825 */ /* 0x001fcc00078e000c */
[----:B------:R-:W2:Y:S01]  /*0630*/  @!P0 LDG.E.128 R12, desc[UR10][R12.64] ;  /* 0x0000000a0c0c8981 */ /* 0x000ea2000c1e1d00 */
[----:B-1----:R-:W-:-:S06]  /*0640*/  @!P3 IMAD.WIDE.U32 R16, R21, 0x2, R16 ;  /* 0x000000021510b825 */ /* 0x002fcc00078e0010 */
[----:B------:R-:W3:Y:S01]  /*0650*/  @!P3 LDG.E.128 R16, desc[UR10][R16.64] ;  /* 0x0000000a1010b981 */ /* 0x000ee2000c1e1d00 */
[----:B------:R-:W-:Y:S01]  /*0660*/  IMAD.U32 R44, RZ, RZ, UR12 ;  /* 0x0000000cff2c7e24 */ /* 0x000fe2000f8e00ff */
[----:B------:R-:W-:Y:S01]  /*0670*/  @!P0 IADD3 R41, PT, PT, R5, R22, RZ ;  /* 0x0000001605298210 */ /* 0x000fe20007ffe0ff */
[----:B------:R-:W-:Y:S01]  /*0680*/  IMAD.U32 R43, RZ, RZ, UR12 ;  /* 0x0000000cff2b7e24 */ /* 0x000fe2000f8e00ff */
[----:B------:R-:W-:Y:S01]  /*0690*/  LEA R40, R29, R40, 0x2 ;  /* 0x000000281d287211 */ /* 0x000fe200078e10ff */
[----:B------:R-:W-:Y:S02]  /*06a0*/  IMAD R39, R44, 0x4, R39 ;  /* 0x000000042c277824 */ /* 0x000fe400078e0227 */
[----:B------:R-:W-:Y:S02]  /*06b0*/  IMAD R38, R43, 0x4, R38 ;  /* 0x000000042b267824 */ /* 0x000fe400078e0226 */
[----:B------:R-:W-:Y:S01]  /*06c0*/  @!P3 IMAD.IADD R42, R6, 0x1, R22 ;  /* 0x00000001062ab824 */ /* 0x000fe200078e0216 */
[----:B------:R-:W-:-:S02]  /*06d0*/  ISETP.GT.U32.AND P1, PT, R39, 0xf, PT ;  /* 0x0000000f2700780c */ /* 0x000fc40003f24070 */
[----:B------:R-:W-:Y:S01]  /*06e0*/  ISETP.GT.U32.AND P2, PT, R38, 0xf, PT ;  /* 0x0000000f2600780c */ /* 0x000fe20003f44070 */
[----:B------:R-:W-:Y:S01]  /*06f0*/  IMAD R37, R29, 0x4, R37 ;  /* 0x000000041d257824 */ /* 0x000fe200078e0225 */
[----:B--2---:R0:W-:Y:S04]  /*0700*/  @!P0 STS.128 [R41], R12 ;  /* 0x0000000c29008388 */ /* 0x0041e80000000c00 */
[----:B---3--:R1:W-:Y:S05]  /*0710*/  @!P3 STS.128 [R42], R16 ;  /* 0x000000102a00b388 */ /* 0x0083ea0000000c00 */
[----:B0-----:R-:W0:Y:S08]  /*0720*/  @!P1 LDC.64 R12, c[0x0][0x380] ;  /* 0x0000e000ff0c9b82 */ /* 0x001e300000000a00 */
[----:B-1----:R-:W1:Y:S01]  /*0730*/  @!P2 LDC.64 R16, c[0x0][0x380] ;  /* 0x0000e000ff10ab82 */ /* 0x002e620000000a00 */
[----:B0-----:R-:W-:-:S06]  /*0740*/  @!P1 IMAD.WIDE.U32 R12, R40, 0x2, R12 ;  /* 0x00000002280c9825 */ /* 0x001fcc00078e000c */
[----:B------:R-:W2:Y:S01]  /*0750*/  @!P1 LDG.E.128 R12, desc[UR10][R12.64] ;  /* 0x0000000a0c0c9981 */ /* 0x000ea2000c1e1d00 */
[----:B-1----:R-:W-:-:S06]  /*0760*/  @!P2 IMAD.WIDE.U32 R16, R37, 0x2, R16 ;  /* 0x000000022510a825 */ /* 0x002fcc00078e0010 */
[----:B------:R-:W3:Y:S01]  /*0770*/  @!P2 LDG.E.128 R16, desc[UR10][R16.64] ;  /* 0x0000000a1010a981 */ /* 0x000ee2000c1e1d00 */
[----:B------:R-:W-:Y:S01]  /*0780*/  LEA R23, R44, R23, 0x2 ;  /* 0x000000172c177211 */ /* 0x000fe200078e10ff */
[----:B------:R-:W-:Y:S02]  /*0790*/  IMAD.U32 R41, RZ, RZ, UR12 ;  /* 0x0000000cff297e24 */ /* 0x000fe4000f8e00ff */
[----:B------:R-:W-:Y:S01]  /*07a0*/  IMAD R36, R43, 0x4, R36 ;  /* 0x000000042b247824 */ /* 0x000fe200078e0224 */
[----:B------:R-:W-:Y:S01]  /*07b0*/  ISETP.GT.U32.AND P0, PT, R23, 0xf, PT ;  /* 0x0000000f1700780c */ /* 0x000fe20003f04070 */
[----:B------:R-:W-:Y:S02]  /*07c0*/  IMAD R22, R41, 0x80, R22 ;  /* 0x0000008029167824 */ /* 0x000fe400078e0216 */
[----:B------:R-:W-:-:S03]  /*07d0*/  IMAD R35, R29, 0x4, R35 ;  /* 0x000000041d237824 */ /* 0x000fc600078e0223 */
[-C--:B------:R-:W-:Y:S02]  /*07e0*/  @!P1 IADD3 R41, PT, PT, R7, R22.reuse, RZ ;  /* 0x0000001607299210 */ /* 0x080fe40007ffe0ff */
[----:B------:R-:W-:Y:S01]  /*07f0*/  @!P2 LEA R42, R27, R22, 0x5 ;  /* 0x000000161b2aa211 */ /* 0x000fe200078e28ff */
[----:B------:R-:W-:Y:S02]  /*0800*/  IMAD R21, R29, 0x4, R21 ;  /* 0x000000041d157824 */ /* 0x000fe400078e0215 */
[----:B--2---:R0:W-:Y:S01]  /*0810*/  @!P1 STS.128 [R41], R12 ;  /* 0x0000000c29009388 */ /* 0x0041e20000000c00 */
[----:B------:R-:W-:-:S03]  /*0820*/  ISETP.GT.U32.AND P1, PT, R36, 0xf, PT ;  /* 0x0000000f2400780c */ /* 0x000fc60003f24070 */
[----:B---3--:R1:W-:Y:S01]  /*0830*/  @!P2 STS.128 [R42], R16 ;  /* 0x000000102a00a388 */ /* 0x0083e20000000c00 */
[----:B0-----:R-:W0:Y:S09]  /*0840*/  @!P0 LDC.64 R12, c[0x0][0x380] ;  /* 0x0000e000ff0c8b82 */ /* 0x001e320000000a00 */
[----:B-1----:R-:W1:Y:S01]  /*0850*/  @!P1 LDC.64 R16, c[0x0][0x380] ;  /* 0x0000e000ff109b82 */ /* 0x002e620000000a00 */
[----:B0-----:R-:W-:-:S06]  /*0860*/  @!P0 IMAD.WIDE.U32 R12, R35, 0x2, R12 ;  /* 0x00000002230c8825 */ /* 0x001fcc00078e000c */
[----:B------:R-:W2:Y:S01]  /*0870*/  @!P0 LDG.E.128 R12, desc[UR10][R12.64] ;  /* 0x0000000a0c0c8981 */ /* 0x000ea2000c1e1d00 */
[----:B-1----:R-:W-:-:S06]  /*0880*/  @!P1 IMAD.WIDE.U32 R16, R21, 0x2, R16 ;  /* 0x0000000215109825 */ /* 0x002fcc00078e0010 */
[----:B------:R-:W3:Y:S01]  /*0890*/  @!P1 LDG.E.128 R16, desc[UR10][R16.64] ;  /* 0x0000000a10109981 */ /* 0x000ee2000c1e1d00 */
[----:B------:R-:W-:Y:S01]  /*08a0*/  IMAD R39, R44, 0x4, R39 ;  /* 0x000000042c277824 */ /* 0x000fe200078e0227 */
[-C--:B------:R-:W-:Y:S01]  /*08b0*/  @!P0 IADD3 R41, PT, PT, R5, R22.reuse, RZ ;  /* 0x0000001605298210 */ /* 0x080fe20007ffe0ff */
[----:B------:R-:W-:Y:S01]  /*08c0*/  IMAD R38, R43, 0x4, R38 ;  /* 0x000000042b267824 */ /* 0x000fe200078e0226 */
[----:B------:R-:W-:Y:S01]  /*08d0*/  @!P1 IADD3 R42, PT, PT, R6, R22, RZ ;  /* 0x00000016062a9210 */ /* 0x000fe20007ffe0ff */
[----:B------:R-:W-:Y:S01]  /*08e0*/  IMAD R40, R29, 0x4, R40 ;  /* 0x000000041d287824 */ /* 0x000fe200078e0228 */
[----:B------:R-:W-:Y:S01]  /*08f0*/  ISETP.GT.U32.AND P2, PT, R39, 0xf, PT ;  /* 0x0000000f2700780c */ /* 0x000fe20003f44070 */
[----:B------:R-:W-:Y:S01]  /*0900*/  IMAD R37, R29, 0x4, R37 ;  /* 0x000000041d257824 */ /* 0x000fe200078e0225 */
[----:B--2---:R0:W-:Y:S01]  /*0910*/  @!P0 STS.128 [R41], R12 ;  /* 0x0000000c29008388 */ /* 0x0041e20000000c00 */
[----:B------:R-:W-:-:S03]  /*0920*/  ISETP.GT.U32.AND P0, PT, R38, 0xf, PT ;  /* 0x0000000f2600780c */ /* 0x000fc60003f04070 */
[----:B---3--:R1:W-:Y:S07]  /*0930*/  @!P1 STS.128 [R42], R16 ;  /* 0x000000102a009388 */ /* 0x0083ee0000000c00 */
[----:B0-----:R-:W0:Y:S08]  /*0940*/  @!P2 LDC.64 R12, c[0x0][0x380] ;  /* 0x0000e000ff0cab82 */ /* 0x001e300000000a00 */
[----:B-1----:R-:W1:Y:S01]  /*0950*/  @!P0 LDC.64 R16, c[0x0][0x380] ;  /* 0x0000e000ff108b82 */ /* 0x002e620000000a00 */
[----:B0-----:R-:W-:-:S06]  /*0960*/  @!P2 IMAD.WIDE.U32 R12, R40, 0x2, R12 ;  /* 0x00000002280ca825 */ /* 0x001fcc00078e000c */
[----:B------:R-:W2:Y:S01]  /*0970*/  @!P2 LDG.E.128 R12, desc[UR10][R12.64] ;  /* 0x0000000a0c0ca981 */ /* 0x000ea2000c1e1d00 */
[----:B-1----:R-:W-:-:S06]  /*0980*/  @!P0 IMAD.WIDE.U32 R16, R37, 0x2, R16 ;  /* 0x0000000225108825 */ /* 0x002fcc00078e0010 */
[----:B------:R-:W3:Y:S01]  /*0990*/  @!P0 LDG.E.128 R16, desc[UR10][R16.64] ;  /* 0x0000000a10108981 */ /* 0x000ee2000c1e1d00 */
[----:B------:R-:W-:Y:S01]  /*09a0*/  IMAD R23, R44, 0x4, R23 ;  /* 0x000000042c177824 */ /* 0x000fe200078e0217 */
[----:B------:R-:W-:Y:S01]  /*09b0*/  MOV R41, UR12 ;  /* 0x0000000c00297c02 */ /* 0x000fe20008000f00 */
[----:B------:R-:W-:Y:S01]  /*09c0*/  IMAD R35, R29, 0x4, R35 ;  /* 0x000000041d237824 */ /* 0x000fe200078e0223 */
[----:B------:R-:W-:Y:S02]  /*09d0*/  LEA R36, R43, R36, 0x2 ;  /* 0x000000242b247211 */ /* 0x000fe400078e10ff */
[----:B------:R-:W-:Y:S01]  /*09e0*/  ISETP.GT.U32.AND P1, PT, R23, 0xf, PT ;  /* 0x0000000f1700780c */ /* 0x000fe20003f24070 */
[----:B------:R-:W-:-:S04]  /*09f0*/  IMAD R22, R41, 0x80, R22 ;  /* 0x0000008029167824 */ /* 0x000fc800078e0216 */
[--C-:B------:R-:W-:Y:S02]  /*0a00*/  @!P2 IMAD.IADD R41, R7, 0x1, R22.reuse ;  /* 0x000000010729a824 */ /* 0x100fe400078e0216 */
[----:B------:R-:W-:Y:S01]  /*0a10*/  @!P0 IMAD R42, R27, 0x20, R22 ;  /* 0x000000201b2a8824 */ /* 0x000fe200078e0216 */
[----:B------:R-:W-:Y:S02]  /*0a20*/  LEA R21, R29, R21, 0x2 ;  /* 0x000000151d157211 */ /* 0x000fe400078e10ff */
        /* <DEDUP_REMOVED lines=10> */
[----:B------:R-:W-:Y:S01]  /*0ad0*/  LEA R38, R43, R38, 0x2 ;  /* 0x000000262b267211 */ /* 0x000fe200078e10ff */
[--C-:B------:R-:W-:Y:S02]  /*0ae0*/  @!P1 IMAD.IADD R41, R5, 0x1, R22.reuse ;  /* 0x0000000105299824 */ /* 0x100fe400078e0216 */
[----:B------:R-:W-:Y:S01]  /*0af0*/  @!P2 IMAD.IADD R42, R6, 0x1, R22 ;  /* 0x00000001062aa824 */ /* 0x000fe200078e0216 */
[----:B------:R-:W-:Y:S01]  /*0b00*/  ISETP.GT.U32.AND P0, PT, R39, 0xf, PT ;  /* 0x0000000f2700780c */ /* 0x000fe20003f04070 */
[C---:B------:R-:W-:Y:S01]  /*0b10*/  IMAD R40, R29.reuse, 0x4, R40 ;  /* 0x000000041d287824 */ /* 0x040fe200078e0228 */
[----:B------:R-:W-:Y:S01]  /*0b20*/  LEA R37, R29, R37, 0x2 ;  /* 0x000000251d257211 */ /* 0x000fe200078e10ff */
[----:B--2---:R0:W-:Y:S01]  /*0b30*/  @!P1 STS.128 [R41], R12 ;  /* 0x0000000c29009388 */ /* 0x0041e20000000c00 */
[----:B------:R-:W-:-:S03]  /*0b40*/  ISETP.GT.U32.AND P1, PT, R38, 0xf, PT ;  /* 0x0000000f2600780c */ /* 0x000fc60003f24070 */
[----:B---3--:R1:W-:Y:S06]  /*0b50*/  @!P2 STS.128 [R42], R16 ;  /* 0x000000102a00a388 */ /* 0x0083ec0000000c00 */
[----:B0-----:R-:W0:Y:S08]  /*0b60*/  @!P0 LDC.64 R12, c[0x0][0x380] ;  /* 0x0000e000ff0c8b82 */ /* 0x001e300000000a00 */
[----:B-1----:R-:W1:Y:S01]  /*0b70*/  @!P1 LDC.64 R16, c[0x0][0x380] ;  /* 0x0000e000ff109b82 */ /* 0x002e620000000a00 */
[----:B0-----:R-:W-:-:S06]  /*0b80*/  @!P0 IMAD.WIDE.U32 R12, R40, 0x2, R12 ;  /* 0x00000002280c8825 */ /* 0x001fcc00078e000c */
[----:B------:R-:W2:Y:S01]  /*0b90*/  @!P0 LDG.E.128 R12, desc[UR10][R12.64] ;  /* 0x0000000a0c0c8981 */ /* 0x000ea2000c1e1d00 */
[----:B-1----:R-:W-:-:S06]  /*0ba0*/  @!P1 IMAD.WIDE.U32 R16, R37, 0x2, R16 ;  /* 0x0000000225109825 */ /* 0x002fcc00078e0010 */
[----:B------:R-:W3:Y:S01]  /*0bb0*/  @!P1 LDG.E.128 R16, desc[UR10][R16.64] ;  /* 0x0000000a10109981 */ /* 0x000ee2000c1e1d00 */
[----:B------:R-:W-:Y:S01]  /*0bc0*/  IMAD.U32 R41, RZ, RZ, UR12 ;  /* 0x0000000cff297e24 */ /* 0x000fe2000f8e00ff */
[----:B------:R-:W-:Y:S01]  /*0bd0*/  LEA R35, R29, R35, 0x2 ;  /* 0x000000231d237211 */ /* 0x000fe200078e10ff */
[----:B------:R-:W-:Y:S02]  /*0be0*/  IMAD R23, R44, 0x4, R23 ;  /* 0x000000042c177824 */ /* 0x000fe400078e0217 */
[----:B------:R-:W-:Y:S01]  /*0bf0*/  IMAD R36, R43, 0x4, R36 ;  /* 0x000000042b247824 */ /* 0x000fe200078e0224 */
[----:B------:R-:W-:Y:S02]  /*0c00*/  LEA R22, R41, R22, 0x7 ;  /* 0x0000001629167211 */ /* 0x000fe400078e38ff */
[----:B------:R-:W-:-:S03]  /*0c10*/  ISETP.GT.U32.AND P2, PT, R23, 0xf, PT ;  /* 0x0000000f1700780c */ /* 0x000fc60003f44070 */
[--C-:B------:R-:W-:Y:S02]  /*0c20*/  @!P0 IMAD.IADD R41, R7, 0x1, R22.reuse ;  /* 0x0000000107298824 */ /* 0x100fe400078e0216 */
[----:B------:R-:W-:Y:S02]  /*0c30*/  @!P1 IMAD R42, R27, 0x20, R22 ;  /* 0x000000201b2a9824 */ /* 0x000fe400078e0216 */
[----:B------:R-:W-:Y:S01]  /*0c40*/  IMAD R21, R29, 0x4, R21 ;  /* 0x000000041d157824 */ /* 0x000fe200078e0215 */
        /* <DEDUP_REMOVED lines=9> */
[----:B------:R-:W-:Y:S01]  /*0ce0*/  @!P2 IADD3 R41, PT, PT, R5, R22, RZ ;  /* 0x000000160529a210 */ /* 0x000fe20007ffe0ff */
[----:B------:R-:W-:Y:S01]  /*0cf0*/  UIADD3 UR5, UPT, UPT, UR5, 0x10, URZ ;  /* 0x0000001005057890 */ /* 0x000fe2000fffe0ff */
[----:B------:R-:W-:Y:S01]  /*0d00*/  IADD3 R20, PT, PT, R43, UR12, R20 ;  /* 0x0000000c2b147c10 */ /* 0x000fe2000fffe014 */
[C---:B------:R-:W-:Y:S01]  /*0d10*/  IMAD R40, R29.reuse, 0x4, R40 ;  /* 0x000000041d287824 */ /* 0x040fe200078e0228 */
[----:B------:R-:W-:Y:S01]  /*0d20*/  LEA R37, R29, R37, 0x2 ;  /* 0x000000251d257211 */ /* 0x000fe200078e10ff */
[----:B------:R-:W-:Y:S01]  /*0d30*/  UISETP.GE.AND UP1, UPT, UR5, -0xc, UPT ;  /* 0xfffffff40500788c */ /* 0x000fe2000bf26270 */
[----:B------:R-:W-:Y:S01]  /*0d40*/  IADD3 R20, PT, PT, R43, UR12, R20 ;  /* 0x0000000c2b147c10 */ /* 0x000fe2000fffe014 */
[C---:B------:R-:W-:Y:S01]  /*0d50*/  IMAD R35, R29.reuse, 0x4, R35 ;  /* 0x000000041d237824 */ /* 0x040fe200078e0223 */
[----:B------:R-:W-:Y:S02]  /*0d60*/  LEA R21, R29, R21, 0x2 ;  /* 0x000000151d157211 */ /* 0x000fe400078e10ff */
[----:B------:R-:W-:-:S04]  /*0d70*/  IADD3 R20, PT, PT, R43, UR12, R20 ;  /* 0x0000000c2b147c10 */ /* 0x000fc8000fffe014 */
[----:B------:R-:W-:-:S04]  /*0d80*/  IADD3 R20, PT, PT, R43, UR12, R20 ;  /* 0x0000000c2b147c10 */ /* 0x000fc8000fffe014 */
[----:B------:R-:W-:Y:S01]  /*0d90*/  IADD3 R20, PT, PT, R43, UR12, R20 ;  /* 0x0000000c2b147c10 */ /* 0x000fe2000fffe014 */
[----:B--2---:R0:W-:Y:S02]  /*0da0*/  @!P2 STS.128 [R41], R12 ;  /* 0x0000000c2900a388 */ /* 0x0041e40000000c00 */
[----:B0-----:R-:W-:Y:S01]  /*0db0*/  @!P0 IADD3 R12, PT, PT, R6, R22, RZ ;  /* 0x00000016060c8210 */ /* 0x001fe20007ffe0ff */
[----:B------:R-:W-:Y:S01]  /*0dc0*/  IMAD.U32 R13, RZ, RZ, UR12 ;  /* 0x0000000cff0d7e24 */ /* 0x000fe2000f8e00ff */
[----:B------:R-:W-:Y:S01]  /*0dd0*/  MOV R41, UR12 ;  /* 0x0000000c00297c02 */ /* 0x000fe20008000f00 */
[----:B------:R-:W-:Y:S02]  /*0de0*/  IMAD.U32 R15, RZ, RZ, UR12 ;  /* 0x0000000cff0f7e24 */ /* 0x000fe4000f8e00ff */
[----:B---3--:R0:W-:Y:S01]  /*0df0*/  @!P0 STS.128 [R12], R16 ;  /* 0x000000100c008388 */ /* 0x0081e20000000c00 */
[----:B------:R-:W-:Y:S01]  /*0e00*/  IADD3 R20, PT, PT, R13, UR12, R20 ;  /* 0x0000000c0d147c10 */ /* 0x000fe2000fffe014 */
[----:B------:R-:W-:Y:S01]  /*0e10*/  IMAD.U32 R14, RZ, RZ, UR12 ;  /* 0x0000000cff0e7e24 */ /* 0x000fe2000f8e00ff */
[----:B------:R-:W-:Y:S01]  /*0e20*/  LEA R38, R15, R38, 0x2 ;  /* 0x000000260f267211 */ /* 0x000fe200078e10ff */
[----:B------:R-:W-:Y:S01]  /*0e30*/  IMAD R22, R41, 0x80, R22 ;  /* 0x0000008029167824 */ /* 0x000fe200078e0216 */
[----:B------:R-:W-:Y:S01]  /*0e40*/  IADD3 R20, PT, PT, R13, UR12, R20 ;  /* 0x0000000c0d147c10 */ /* 0x000fe2000fffe014 */
[----:B------:R-:W-:Y:S01]  /*0e50*/  IMAD R36, R15, 0x4, R36 ;  /* 0x000000040f247824 */ /* 0x000fe200078e0224 */
[----:B------:R-:W-:-:S02]  /*0e60*/  LEA R23, R14, R23, 0x2 ;  /* 0x000000170e177211 */ /* 0x000fc400078e10ff */
[----:B------:R-:W-:Y:S02]  /*0e70*/  LEA R39, R14, R39, 0x2 ;  /* 0x000000270e277211 */ /* 0x000fe400078e10ff */
[----:B------:R-:W-:Y:S01]  /*0e80*/  IADD3 R20, PT, PT, R13, UR12, R20 ;  /* 0x0000000c0d147c10 */ /* 0x000fe2000fffe014 */
[----:B------:R-:W-:Y:S06]  /*0e90*/  BRA.U !UP1, `(.L_x_4) ;  /* 0xfffffff509a07547 */ /* 0x000fec000b83ffff */
.L_x_3:
[----:B------:R-:W-:-:S04]  /*0ea0*/  UIADD3 UR8, UPT, UPT, -UR5, URZ, URZ ;  /* 0x000000ff05087290 */ /* 0x000fc8000fffe1ff */
[----:B------:R-:W-:-:S09]  /*0eb0*/  UISETP.GT.AND UP1, UPT, UR8, 0x4, UPT ;  /* 0x000000040800788c */ /* 0x000fd2000bf24270 */
[----:B------:R-:W-:Y:S05]  /*0ec0*/  BRA.U !UP1, `(.L_x_5) ;  /* 0x0000000509487547 */ /* 0x000fea000b800000 */
        /* <DEDUP_REMOVED lines=10> */
[----:B------:R-:W-:-:S04]  /*0f70*/  @!P2 LEA R42, R27, R22, 0x5 ;  /* 0x000000161b2aa211 */ /* 0x000fc800078e28ff */
[----:B--2---:R0:W-:Y:S01]  /*0f80*/  @!P1 STS.128 [R41], R12 ;  /* 0x0000000c29009388 */ /* 0x0041e20000000c00 */
[----:B------:R-:W-:-:S06]  /*0f90*/  ISETP.GT.U32.AND P1, PT, R36, 0xf, PT ;  /* 0x0000000f2400780c */ /* 0x000fcc0003f24070 */
[----:B0-----:R-:W0:Y:S01]  /*0fa0*/  @!P0 LDC.64 R12, c[0x0][0x380] ;  /* 0x0000e000ff0c8b82 */ /* 0x001e220000000a00 */
[----:B---3--:R1:W-:Y:S07]  /*0fb0*/  @!P2 STS.128 [R42], R16 ;  /* 0x000000102a00a388 */ /* 0x0083ee0000000c00 */
[----:B-1----:R-:W1:Y:S01]  /*0fc0*/  @!P1 LDC.64 R16, c[0x0][0x380] ;  /* 0x0000e000ff109b82 */ /* 0x002e620000000a00 */
[----:B0-----:R-:W-:-:S06]  /*0fd0*/  @!P0 IMAD.WIDE.U32 R12, R35, 0x2, R12 ;  /* 0x00000002230c8825 */ /* 0x001fcc00078e000c */
[----:B------:R-:W2:Y:S01]  /*0fe0*/  @!P0 LDG.E.128 R12, desc[UR10][R12.64] ;  /* 0x0000000a0c0c8981 */ /* 0x000ea2000c1e1d00 */
[----:B-1----:R-:W-:-:S06]  /*0ff0*/  @!P1 IMAD.WIDE.U32 R16, R21, 0x2, R16 ;  /* 0x0000000215109825 */ /* 0x002fcc00078e0010 */
[----:B------:R-:W3:Y:S01]  /*1000*/  @!P1 LDG.E.128 R16, desc[UR10][R16.64] ;  /* 0x0000000a10109981 */ /* 0x000ee2000c1e1d00 */
[----:B------:R-:W-:Y:S01]  /*1010*/  IMAD.U32 R44, RZ, RZ, UR12 ;  /* 0x0000000cff2c7e24 */ /* 0x000fe2000f8e00ff */
[----:B------:R-:W-:Y:S01]  /*1020*/  MOV R43, UR12 ;  /* 0x0000000c002b7c02 */ /* 0x000fe20008000f00 */
[----:B------:R-:W-:Y:S01]  /*1030*/  @!P0 IMAD.IADD R41, R5, 0x1, R22 ;  /* 0x0000000105298824 */ /* 0x000fe200078e0216 */
[----:B------:R-:W-:Y:S02]  /*1040*/  LEA R40, R29, R40, 0x2 ;  /* 0x000000281d287211 */ /* 0x000fe400078e10ff */
[----:B------:R-:W-:Y:S01]  /*1050*/  LEA R39, R44, R39, 0x2 ;  /* 0x000000272c277211 */ /* 0x000fe200078e10ff */
[----:B------:R-:W-:-:S03]  /*1060*/  IMAD R38, R43, 0x4, R38 ;  /* 0x000000042b267824 */ /* 0x000fc600078e0226 */
[----:B------:R-:W-:Y:S01]  /*1070*/  ISETP.GT.U32.AND P2, PT, R39, 0xf, PT ;  /* 0x0000000f2700780c */ /* 0x000fe20003f44070 */
[----:B------:R-:W-:Y:S01]  /*1080*/  @!P1 IMAD.IADD R42, R6, 0x1, R22 ;  /* 0x00000001062a9824 */ /* 0x000fe200078e0216 */
[----:B------:R-:W-:Y:S01]  /*1090*/  LEA R37, R29, R37, 0x2 ;  /* 0x000000251d257211 */ /* 0x000fe200078e10ff */
[----:B--2---:R0:W-:Y:S01]  /*10a0*/  @!P0 STS.128 [R41], R12 ;  /* 0x0000000c29008388 */ /* 0x0041e20000000c00 */
[----:B------:R-:W-:-:S09]  /*10b0*/  ISETP.GT.U32.AND P0, PT, R38, 0xf, PT ;  /* 0x0000000f2600780c */ /* 0x000fd20003f04070 */
[----:B0-----:R-:W0:Y:S01]  /*10c0*/  @!P2 LDC.64 R12, c[0x0][0x380] ;  /* 0x0000e000ff0cab82 */ /* 0x001e220000000a00 */
[----:B---3--:R1:W-:Y:S07]  /*10d0*/  @!P1 STS.128 [R42], R16 ;  /* 0x000000102a009388 */ /* 0x0083ee0000000c00 */
[----:B-1----:R-:W1:Y:S01]  /*10e0*/  @!P0 LDC.64 R16, c[0x0][0x380] ;  /* 0x0000e000ff108b82 */ /* 0x002e620000000a00 */
[----:B0-----:R-:W-:-:S06]  /*10f0*/  @!P2 IMAD.WIDE.U32 R12, R40, 0x2, R12 ;  /* 0x00000002280ca825 */ /* 0x001fcc00078e000c */
[----:B------:R-:W2:Y:S01]  /*1100*/  @!P2 LDG.E.128 R12, desc[UR10][R12.64] ;  /* 0x0000000a0c0ca981 */ /* 0x000ea2000c1e1d00 */
[----:B-1----:R-:W-:-:S06]  /*1110*/  @!P0 IMAD.WIDE.U32 R16, R37, 0x2, R16 ;  /* 0x0000000225108825 */ /* 0x002fcc00078e0010 */
[----:B------:R-:W3:Y:S01]  /*1120*/  @!P0 LDG.E.128 R16, desc[UR10][R16.64] ;  /* 0x0000000a10108981 */ /* 0x000ee2000c1e1d00 */
[----:B------:R-:W-:Y:S01]  /*1130*/  MOV R41, UR12 ;  /* 0x0000000c00297c02 */ /* 0x000fe20008000f00 */
[----:B------:R-:W-:Y:S01]  /*1140*/  IMAD R23, R44, 0x4, R23 ;  /* 0x000000042c177824 */ /* 0x000fe200078e0217 */
[----:B------:R-:W-:Y:S01]  /*1150*/  LEA R35, R29, R35, 0x2 ;  /* 0x000000231d237211 */ /* 0x000fe200078e10ff */
[----:B------:R-:W-:Y:S02]  /*1160*/  IMAD R36, R43, 0x4, R36 ;  /* 0x000000042b247824 */ /* 0x000fe400078e0224 */
[----:B------:R-:W-:Y:S01]  /*1170*/  IMAD R22, R41, 0x80, R22 ;  /* 0x0000008029167824 */ /* 0x000fe200078e0216 */
[----:B------:R-:W-:Y:S02]  /*1180*/  ISETP.GT.U32.AND P1, PT, R23, 0xf, PT ;  /* 0x0000000f1700780c */ /* 0x000fe40003f24070 */
[----:B------:R-:W-:Y:S01]  /*1190*/  LEA R21, R29, R21, 0x2 ;  /* 0x000000151d157211 */ /* 0x000fe200078e10ff */
[----:B------:R-:W-:Y:S01]  /*11a0*/  @!P0 IMAD R44, R27, 0x20, R22 ;  /* 0x000000201b2c8824 */ /* 0x000fe200078e0216 */
[----:B------:R-:W-:-:S05]  /*11b0*/  @!P2 IADD3 R41, PT, PT, R7, R22, RZ ;  /* 0x000000160729a210 */ /* 0x000fca0007ffe0ff */
[----:B--2---:R0:W-:Y:S01]  /*11c0*/  @!P2 STS.128 [R41], R12 ;  /* 0x0000000c2900a388 */ /* 0x0041e20000000c00 */
[----:B------:R-:W-:-:S13]  /*11d0*/  ISETP.GT.U32.AND P2, PT, R36, 0xf, PT ;  /* 0x0000000f2400780c */ /* 0x000fda0003f44070 */
[----:B------:R-:W1:Y:S01]  /*11e0*/  @!P2 LDC.64 R42, c[0x0][0x380] ;  /* 0x0000e000ff2aab82 */ /* 0x000e620000000a00 */
[----:B---3--:R1:W-:Y:S07]  /*11f0*/  @!P0 STS.128 [R44], R16 ;  /* 0x000000102c008388 */ /* 0x0083ee0000000c00 */
[----:B0-----:R-:W0:Y:S01]  /*1200*/  @!P1 LDC.64 R12, c[0x0][0x380] ;  /* 0x0000e000ff0c9b82 */ /* 0x001e220000000a00 */
[----:B-1----:R-:W-:-:S06]  /*1210*/  @!P2 IMAD.WIDE.U32 R16, R21, 0x2, R42 ;  /* 0x000000021510a825 */ /* 0x002fcc00078e002a */
[----:B------:R-:W2:Y:S01]  /*1220*/  @!P2 LDG.E.128 R16, desc[UR10][R16.64] ;  /* 0x0000000a1010a981 */ /* 0x000ea2000c1e1d00 */
[----:B0-----:R-:W-:-:S06]  /*1230*/  @!P1 IMAD.WIDE.U32 R12, R35, 0x2, R12 ;  /* 0x00000002230c9825 */ /* 0x001fcc00078e000c */
[----:B------:R-:W3:Y:S01]  /*1240*/  @!P1 LDG.E.128 R12, desc[UR10][R12.64] ;  /* 0x0000000a0c0c9981 */ /* 0x000ee2000c1e1d00 */
[----:B------:R-:W-:Y:S01]  /*1250*/  @!P1 IMAD.IADD R41, R5, 0x1, R22 ;  /* 0x0000000105299824 */ /* 0x000fe200078e0216 */
[----:B------:R-:W-:Y:S01]  /*1260*/  @!P2 IADD3 R42, PT, PT, R6, R22, RZ ;  /* 0x00000016062aa210 */ /* 0x000fe20007ffe0ff */
[----:B------:R-:W-:Y:S01]  /*1270*/  IMAD.U32 R43, RZ, RZ, UR12 ;  /* 0x0000000cff2b7e24 */ /* 0x000fe2000f8e00ff */
[----:B------:R-:W-:-:S04]  /*1280*/  IADD3 R20, PT, PT, R20, UR12, RZ ;  /* 0x0000000c14147c10 */ /* 0x000fc8000fffe0ff */
[----:B------:R-:W-:-:S04]  /*1290*/  IADD3 R20, PT, PT, R43, UR12, R20 ;  /* 0x0000000c2b147c10 */ /* 0x000fc8000fffe014 */
[C---:B------:R-:W-:Y:S01]  /*12a0*/  IADD3 R20, PT, PT, R43.reuse, UR12, R20 ;  /* 0x0000000c2b147c10 */ /* 0x040fe2000fffe014 */
[----:B------:R-:W-:Y:S01]  /*12b0*/  IMAD.U32 R45, RZ, RZ, UR12 ;  /* 0x0000000cff2d7e24 */ /* 0x000fe2000f8e00ff */
[----:B------:R-:W-:Y:S01]  /*12c0*/  MOV R44, UR12 ;  /* 0x0000000c002c7c02 */ /* 0x000fe20008000f00 */
[----:B------:R-:W-:Y:S01]  /*12d0*/  UIADD3 UR5, UPT, UPT, UR5, 0x4, URZ ;  /* 0x0000000405057890 */ /* 0x000fe2000fffe0ff */
[----:B------:R-:W-:Y:S01]  /*12e0*/  IMAD R38, R43, 0x4, R38 ;  /* 0x000000042b267824 */ /* 0x000fe200078e0226 */
[----:B------:R-:W-:Y:S01]  /*12f0*/  LEA R40, R29, R40, 0x2 ;  /* 0x000000281d287211 */ /* 0x000fe200078e10ff */
[----:B------:R-:W-:Y:S01]  /*1300*/  IMAD R22, R45, 0x80, R22 ;  /* 0x000000802d167824 */ /* 0x000fe200078e0216 */
[----:B------:R-:W-:Y:S01]  /*1310*/  LEA R23, R44, R23, 0x2 ;  /* 0x000000172c177211 */ /* 0x000fe200078e10ff */
[C---:B------:R-:W-:Y:S01]  /*1320*/  IMAD R37, R29.reuse, 0x4, R37 ;  /* 0x000000041d257824 */ /* 0x040fe200078e0225 */
[C---:B------:R-:W-:Y:S01]  /*1330*/  LEA R35, R29.reuse, R35, 0x2 ;  /* 0x000000231d237211 */ /* 0x040fe200078e10ff */
[----:B------:R-:W-:Y:S01]  /*1340*/  IMAD R21, R29, 0x4, R21 ;  /* 0x000000041d157824 */ /* 0x000fe200078e0215 */
[----:B------:R-:W-:-:S02]  /*1350*/  UPLOP3.LUT UP0, UPT, UPT, UPT, UPT, 0x40, 0x4 ;  /* 0x000000000004789c */ /* 0x000fc40003f0e870 */
[----:B------:R-:W-:Y:S01]  /*1360*/  UIADD3 UR5, UPT, UPT, UR5, 0x4, URZ ;  /* 0x0000000405057890 */ /* 0x000fe2000fffe0ff */
[----:B---3--:R0:W-:Y:S04]  /*1370*/  @!P1 STS.128 [R41], R12 ;  /* 0x0000000c29009388 */ /* 0x0081e80000000c00 */
[----:B--2---:R1:W-:Y:S01]  /*1380*/  @!P2 STS.128 [R42], R16 ;  /* 0x000000102a00a388 */ /* 0x0043e20000000c00 */
[----:B0-----:R-:W-:Y:S01]  /*1390*/  MOV R13, UR12 ;  /* 0x0000000c000d7c02 */ /* 0x001fe20008000f00 */
[----:B------:R-:W-:-:S03]  /*13a0*/  IMAD.U32 R12, RZ, RZ, UR12 ;  /* 0x0000000cff0c7e24 */ /* 0x000fc6000f8e00ff */
[C---:B------:R-:W-:Y:S01]  /*13b0*/  IADD3 R20, PT, PT, R13.reuse, UR12, R20 ;  /* 0x0000000c0d147c10 */ /* 0x040fe2000fffe014 */
[----:B------:R-:W-:Y:S01]  /*13c0*/  IMAD R39, R12, 0x4, R39 ;  /* 0x000000040c277824 */ /* 0x000fe200078e0227 */
[----:B------:R-:W-:Y:S02]  /*13d0*/  LEA R36, R13, R36, 0x2 ;  /* 0x000000240d247211 */ /* 0x000fe400078e10ff */
[----:B-1----:R-:W-:-:S07]  /*13e0*/  IADD3 R20, PT, PT, R20, UR12, RZ ;  /* 0x0000000c14147c10 */ /* 0x002fce000fffe0ff */
.L_x_5:
[----:B------:R-:W-:-:S09]  /*13f0*/  UISETP.NE.OR UP0, UPT, UR5, URZ, UP0 ;  /* 0x000000ff0500728c */ /* 0x000fd20008705670 */
[----:B------:R-:W-:Y:S05]  /*1400*/  BRA.U !UP0, `(.L_x_1) ;  /* 0x0000000108b47547 */ /* 0x000fea000b800000 */
.L_x_2:
        /* <DEDUP_REMOVED lines=11> */
[----:B------:R-:W-:-:S11]  /*14c0*/  @!P1 LEA R44, R27, R22, 0x5 ;  /* 0x000000161b2c9211 */ /* 0x000fd600078e28ff */
[----:B------:R-:W0:Y:S01]  /*14d0*/  @!P3 LDC.64 R42, c[0x0][0x380] ;  /* 0x0000e000ff2abb82 */ /* 0x000e220000000a00 */
[----:B--2---:R1:W-:Y:S04]  /*14e0*/  @!P0 STS.128 [R41], R12 ;  /* 0x0000000c29008388 */ /* 0x0043e80000000c00 */
[----:B---3--:R0:W-:Y:S03]  /*14f0*/  @!P1 STS.128 [R44], R16 ;  /* 0x000000102c009388 */ /* 0x0081e60000000c00 */
[----:B-1----:R-:W1:Y:S01]  /*1500*/  @!P2 LDC.64 R12, c[0x0][0x380] ;  /* 0x0000e000ff0cab82 */ /* 0x002e620000000a00 */
[----:B0-----:R-:W-:-:S06]  /*1510*/  @!P3 IMAD.WIDE.U32 R16, R21, 0x2, R42 ;  /* 0x000000021510b825 */ /* 0x001fcc00078e002a */
[----:B------:R-:W2:Y:S01]  /*1520*/  @!P3 LDG.E.128 R16, desc[UR10][R16.64] ;  /* 0x0000000a1010b981 */ /* 0x000ea2000c1e1d00 */
[----:B-1----:R-:W-:-:S06]  /*1530*/  @!P2 IMAD.WIDE.U32 R12, R35, 0x2, R12 ;  /* 0x00000002230ca825 */ /* 0x002fcc00078e000c */
[----:B------:R-:W3:Y:S01]  /*1540*/  @!P2 LDG.E.128 R12, desc[UR10][R12.64] ;  /* 0x0000000a0c0ca981 */ /* 0x000ee2000c1e1d00 */
[----:B------:R-:W-:Y:S01]  /*1550*/  @!P2 IMAD.IADD R42, R5, 0x1, R22 ;  /* 0x00000001052aa824 */ /* 0x000fe200078e0216 */
[----:B------:R-:W-:Y:S01]  /*1560*/  @!P3 IADD3 R41, PT, PT, R6, R22, RZ ;  /* 0x000000160629b210 */ /* 0x000fe20007ffe0ff */
[----:B------:R-:W-:Y:S01]  /*1570*/  UIADD3 UR5, UPT, UPT, UR5, 0x4, URZ ;  /* 0x0000000405057890 */ /* 0x000fe2000fffe0ff */
[----:B------:R-:W-:-:S03]  /*1580*/  IMAD.U32 R43, RZ, RZ, UR12 ;  /* 0x0000000cff2b7e24 */ /* 0x000fc6000f8e00ff */
[----:B------:R-:W-:Y:S01]  /*1590*/  UISETP.NE.AND UP0, UPT, UR5, URZ, UPT ;  /* 0x000000ff0500728c */ /* 0x000fe2000bf05270 */
[----:B------:R-:W-:Y:S02]  /*15a0*/  MOV R45, UR12 ;  /* 0x0000000c002d7c02 */ /* 0x000fe40008000f00 */
[----:B------:R-:W-:Y:S02]  /*15b0*/  MOV R44, UR12 ;  /* 0x0000000c002c7c02 */ /* 0x000fe40008000f00 */
[----:B------:R-:W-:Y:S01]  /*15c0*/  IADD3 R20, PT, PT, R43, UR12, R20 ;  /* 0x0000000c2b147c10 */ /* 0x000fe2000fffe014 */
[----:B------:R-:W-:Y:S01]  /*15d0*/  IMAD R38, R45, 0x4, R38 ;  /* 0x000000042d267824 */ /* 0x000fe200078e0226 */
[C---:B------:R-:W-:Y:S01]  /*15e0*/  LEA R37, R29.reuse, R37, 0x2 ;  /* 0x000000251d257211 */ /* 0x040fe200078e10ff */
[----:B------:R-:W-:Y:S01]  /*15f0*/  IMAD R36, R44, 0x4, R36 ;  /* 0x000000042c247824 */ /* 0x000fe200078e0224 */
[C---:B------:R-:W-:Y:S01]  /*1600*/  LEA R21, R29.reuse, R21, 0x2 ;  /* 0x000000151d157211 */ /* 0x040fe200078e10ff */
[----:B------:R-:W-:-:S02]  /*1610*/  IMAD R40, R29, 0x4, R40 ;  /* 0x000000041d287824 */ /* 0x000fc400078e0228 */
[----:B------:R-:W-:Y:S01]  /*1620*/  IMAD R35, R29, 0x4, R35 ;  /* 0x000000041d237824 */ /* 0x000fe200078e0223 */
[----:B---3--:R0:W-:Y:S04]  /*1630*/  @!P2 STS.128 [R42], R12 ;  /* 0x0000000c2a00a388 */ /* 0x0081e80000000c00 */
[----:B--2---:R1:W-:Y:S01]  /*1640*/  @!P3 STS.128 [R41], R16 ;  /* 0x000000102900b388 */ /* 0x0043e20000000c00 */
[----:B0-----:R-:W-:Y:S01]  /*1650*/  IMAD.U32 R14, RZ, RZ, UR12 ;  /* 0x0000000cff0e7e24 */ /* 0x001fe2000f8e00ff */
[----:B------:R-:W-:Y:S01]  /*1660*/  MOV R12, UR12 ;  /* 0x0000000c000c7c02 */ /* 0x000fe20008000f00 */
[----:B------:R-:W-:Y:S01]  /*1670*/  IMAD.U32 R13, RZ, RZ, UR12 ;  /* 0x0000000cff0d7e24 */ /* 0x000fe2000f8e00ff */
[----:B------:R-:W-:Y:S02]  /*1680*/  MOV R15, UR12 ;  /* 0x0000000c000f7c02 */ /* 0x000fe40008000f00 */
[----:B------:R-:W-:Y:S01]  /*1690*/  LEA R23, R14, R23, 0x2 ;  /* 0x000000170e177211 */ /* 0x000fe200078e10ff */
[----:B------:R-:W-:Y:S01]  /*16a0*/  IMAD R39, R12, 0x4, R39 ;  /* 0x000000040c277824 */ /* 0x000fe200078e0227 */
[----:B------:R-:W-:-:S02]  /*16b0*/  IADD3 R20, PT, PT, R13, UR12, R20 ;  /* 0x0000000c0d147c10 */ /* 0x000fc4000fffe014 */
[----:B------:R-:W-:Y:S01]  /*16c0*/  LEA R22, R15, R22, 0x7 ;  /* 0x000000160f167211 */ /* 0x000fe200078e38ff */
[----:B-1----:R-:W-:Y:S06]  /*16d0*/  BRA.U UP0, `(.L_x_2) ;  /* 0xfffffffd004c7547 */ /* 0x002fec000b83ffff */
.L_x_1:
[----:B------:R-:W-:-:S09]  /*16e0*/  UISETP.NE.AND UP0, UPT, UR13, URZ, UPT ;  /* 0x000000ff0d00728c */ /* 0x000fd2000bf05270 */
[----:B------:R-:W-:Y:S05]  /*16f0*/  BRA.U !UP0, `(.L_x_6) ;  /* 0x0000000108c47547 */ /* 0x000fea000b800000 */
[----:B------:R-:W1:Y:S01]  /*1700*/  S2UR UR8, SR_CgaCtaId ;  /* 0x00000000000879c3 */ /* 0x000e620000008800 */
[----:B0-----:R-:W-:Y:S01]  /*1710*/  IMAD.IADD R19, R34, 0x1, R20 ;  /* 0x0000000122137824 */ /* 0x001fe200078e0214 */
[----:B------:R-:W-:Y:S01]  /*1720*/  UMOV UR5, 0x400 ;  /* 0x0000040000057882 */ /* 0x000fe20000000000 */
[----:B------:R-:W-:Y:S01]  /*1730*/  BSSY.RECONVERGENT B0, `(.L_x_7) ;  /* 0x000000e000007945 */ /* 0x000fe20003800200 */
[----:B------:R-:W-:Y:S02]  /*1740*/  IADD3 R17, PT, PT, R33, UR4, RZ ;  /* 0x0000000421117c10 */ /* 0x000fe4000fffe0ff */
[----:B------:R-:W-:Y:S01]  /*1750*/  ISETP.GT.U32.AND P0, PT, R19, 0xf, PT ;  /* 0x0000000f1300780c */ /* 0x000fe20003f04070 */
[----:B-1----:R-:W-:-:S06]  /*1760*/  ULEA UR5, UR8, UR5, 0x18 ;  /* 0x0000000508057291 */ /* 0x002fcc000f8ec0ff */
[----:B------:R-:W-:-:S06]  /*1770*/  LEA R16, R33, UR5, 0x1 ;  /* 0x0000000521107c11 */ /* 0x000fcc000f8e08ff */
[----:B------:R-:W-:Y:S05]  /*1780*/  @P0 BRA `(.L_x_8) ;  /* 0x0000000000200947 */ /* 0x000fea0003800000 */
[----:B------:R-:W0:Y:S01]  /*1790*/  LDC.64 R12, c[0x0][0x380] ;  /* 0x0000e000ff0c7b82 */ /* 0x000e220000000a00 */
[----:B------:R-:W1:Y:S01]  /*17a0*/  LDCU UR5, c[0x0][0x398] ;  /* 0x00007300ff0577ac */ /* 0x000e620008000800 */
[----:B------:R-:W-:-:S04]  /*17b0*/  IMAD.IADD R14, R32, 0x1, R20 ;  /* 0x00000001200e7824 */ /* 0x000fc800078e0214 */
[----:B-1----:R-:W-:-:S04]  /*17c0*/  IMAD R15, R14, UR5, R17 ;  /* 0x000000050e0f7c24 */ /* 0x002fc8000f8e0211 */
[----:B0-----:R-:W-:-:S06]  /*17d0*/  IMAD.WIDE.U32 R12, R15, 0x2, R12 ;  /* 0x000000020f0c7825 */ /* 0x001fcc00078e000c */
[----:B------:R-:W2:Y:S01]  /*17e0*/  LDG.E.128 R12, desc[UR10][R12.64] ;  /* 0x0000000a0c0c7981 */ /* 0x000ea2000c1e1d00 */
[----:B------:R-:W-:-:S05]  /*17f0*/  LEA R18, R19, R16, 0x5 ;  /* 0x0000001013127211 */ /* 0x000fca00078e28ff */
[----:B--2---:R0:W-:Y:S02]  /*1800*/  STS.128 [R18], R12 ;  /* 0x0000000c12007388 */ /* 0x0041e40000000c00 */
.L_x_8:
[----:B------:R-:W-:Y:S05]  /*1810*/  BSYNC.RECONVERGENT B0 ;  /* 0x0000000000007941 */ /* 0x000fea0003800200 */
.L_x_7:
[----:B------:R-:W-:-:S09]  /*1820*/  UISETP.NE.AND UP0, UPT, UR13, 0x1, UPT ;  /* 0x000000010d00788c */ /* 0x000fd2000bf05270 */
[----:B------:R-:W-:Y:S05]  /*1830*/  BRA.U !UP0, `(.L_x_6) ;  /* 0x0000000108747547 */ /* 0x000fea000b800000 */
[----:B------:R-:W-:Y:S01]  /*1840*/  VIADD R21, R19, UR12 ;  /* 0x0000000c13157c36 */ /* 0x000fe20008000000 */
[----:B------:R-:W-:Y:S01]  /*1850*/  BSSY.RECONVERGENT B0, `(.L_x_9) ;  /* 0x000000c000007945 */ /* 0x000fe20003800200 */
[----:B------:R-:W-:-:S03]  /*1860*/  IADD3 R19, PT, PT, R20, UR12, RZ ;  /* 0x0000000c14137c10 */ /* 0x000fc6000fffe0ff */
[----:B------:R-:W-:-:S13]  /*1870*/  ISETP.GT.U32.AND P0, PT, R21, 0xf, PT ;  /* 0x0000000f1500780c */ /* 0x000fda0003f04070 */
[----:B------:R-:W-:Y:S05]  /*1880*/  @P0 BRA `(.L_x_10) ;  /* 0x0000000000200947 */ /* 0x000fea0003800000 */
[----:B0-----:R-:W0:Y:S01]  /*1890*/  LDC.64 R12, c[0x0][0x380] ;  /* 0x0000e000ff0c7b82 */ /* 0x001e220000000a00 */
[----:B------:R-:W1:Y:S01]  /*18a0*/  LDCU UR5, c[0x0][0x398] ;  /* 0x00007300ff0577ac */ /* 0x000e620008000800 */
[----:B------:R-:W-:-:S04]  /*18b0*/  IMAD.IADD R14, R32, 0x1, R19 ;  /* 0x00000001200e7824 */ /* 0x000fc800078e0213 */
[----:B-1----:R-:W-:-:S04]  /*18c0*/  IMAD R15, R14, UR5, R17 ;  /* 0x000000050e0f7c24 */ /* 0x002fc8000f8e0211 */
[----:B0-----:R-:W-:-:S06]  /*18d0*/  IMAD.WIDE.U32 R12, R15, 0x2, R12 ;  /* 0x000000020f0c7825 */ /* 0x001fcc00078e000c */
[----:B------:R-:W2:Y:S01]  /*18e0*/  LDG.E.128 R12, desc[UR10][R12.64] ;  /* 0x0000000a0c0c7981 */ /* 0x000ea2000c1e1d00 */
[----:B------:R-:W-:-:S05]  /*18f0*/  LEA R18, R21, R16, 0x5 ;  /* 0x0000001015127211 */ /* 0x000fca00078e28ff */
[----:B--2---:R1:W-:Y:S02]  /*1900*/  STS.128 [R18], R12 ;  /* 0x0000000c12007388 */ /* 0x0043e40000000c00 */
.L_x_10:
[----:B------:R-:W-:Y:S05]  /*1910*/  BSYNC.RECONVERGENT B0 ;  /* 0x0000000000007941 */ /* 0x000fea0003800200 */
.L_x_9:
[----:B------:R-:W-:-:S09]  /*1920*/  UISETP.NE.AND UP0, UPT, UR13, 0x2, UPT ;  /* 0x000000020d00788c */ /* 0x000fd2000bf05270 */
[----:B------:R-:W-:Y:S05]  /*1930*/  BRA.U !UP0, `(.L_x_6) ;  /* 0x0000000108347547 */ /* 0x000fea000b800000 */
[----:B------:R-:W-:Y:S01]  /*1940*/  VIADD R21, R21, UR12 ;  /* 0x0000000c15157c36 */ /* 0x000fe20008000000 */
[----:B------:R-:W-:Y:S04]  /*1950*/  BSSY.RECONVERGENT B0, `(.L_x_6) ;  /* 0x000000b000007945 */ /* 0x000fe80003800200 */
[----:B------:R-:W-:-:S13]  /*1960*/  ISETP.GT.U32.AND P0, PT, R21, 0xf, PT ;  /* 0x0000000f1500780c */ /* 0x000fda0003f04070 */
[----:B------:R-:W-:Y:S05]  /*1970*/  @P0 BRA `(.L_x_11) ;  /* 0x0000000000200947 */ /* 0x000fea0003800000 */
[----:B01----:R-:W0:Y:S01]  /*1980*/  LDC.64 R12, c[0x0][0x380] ;  /* 0x0000e000ff0c7b82 */ /* 0x003e220000000a00 */
[----:B------:R-:W1:Y:S01]  /*1990*/  LDCU UR5, c[0x0][0x398] ;  /* 0x00007300ff0577ac */ /* 0x000e620008000800 */
[----:B------:R-:W-:-:S05]  /*19a0*/  IADD3 R14, PT, PT, R32, UR12, R19 ;  /* 0x0000000c200e7c10 */ /* 0x000fca000fffe013 */
[----:B-1----:R-:W-:-:S04]  /*19b0*/  IMAD R17, R14, UR5, R17 ;  /* 0x000000050e117c24 */ /* 0x002fc8000f8e0211 */
[----:B0-----:R-:W-:-:S06]  /*19c0*/  IMAD.WIDE.U32 R12, R17, 0x2, R12 ;  /* 0x00000002110c7825 */ /* 0x001fcc00078e000c */
[----:B------:R-:W2:Y:S01]  /*19d0*/  LDG.E.128 R12, desc[UR10][R12.64] ;  /* 0x0000000a0c0c7981 */ /* 0x000ea2000c1e1d00 */
[----:B------:R-:W-:-:S05]  /*19e0*/  LEA R16, R21, R16, 0x5 ;  /* 0x0000001015107211 */ /* 0x000fca00078e28ff */
[----:B--2---:R2:W-:Y:S02]  /*19f0*/  STS.128 [R16], R12 ;  /* 0x0000000c10007388 */ /* 0x0045e40000000c00 */
.L_x_11:
[----:B------:R-:W-:Y:S05]  /*1a00*/  BSYNC.RECONVERGENT B0 ;  /* 0x0000000000007941 */ /* 0x000fea0003800200 */
.L_x_6:
[----:B------:R-:W-:Y:S01]  /*1a10*/  ULOP3.LUT UR5, UR6, 0xffff, URZ, 0xc0, !UPT ;  /* 0x0000ffff06057892 */ /* 0x000fe2000f8ec0ff */
[----:B------:R-:W-:Y:S01]  /*1a20*/  IMAD.MOV.U32 R36, RZ, RZ, RZ ;  /* 0x000000ffff247224 */ /* 0x000fe200078e00ff */
[----:B------:R-:W-:Y:S02]  /*1a30*/  UISETP.NE.AND UP0, UPT, UR13, URZ, UPT ;  /* 0x000000ff0d00728c */ /* 0x000fe4000bf05270 */
[----:B------:R-:W-:-:S09]  /*1a40*/  UISETP.GE.U32.AND UP1, UPT, UR5, 0x3, UPT ;  /* 0x000000030500788c */ /* 0x000fd2000bf26070 */
[----:B------:R-:W-:Y:S05]  /*1a50*/  BRA.U !UP1, `(.L_x_12) ;  /* 0x0000000109c07547 */ /* 0x000fea000b800000 */
[----:B------:R-:W-:Y:S01]  /*1a60*/  MOV R36, RZ ;  /* 0x000000ff00247202 */ /* 0x000fe20000000f00 */
[----:B------:R-:W-:Y:S01]  /*1a70*/  UMOV UR5, URZ ;  /* 0x000000ff00057c82 */ /* 0x000fe20008000000 */
[----:B------:R-:W-:-:S07]  /*1a80*/  LOP3.LUT R35, R4, 0x7fe, RZ, 0xc0, !PT ;  /* 0x000007fe04237812 */ /* 0x000fce00078ec0ff */
.L_x_13:
[----:B0-----:R-:W-:Y:S01]  /*1a90*/  IMAD.IADD R22, R34, 0x1, R36 ;  /* 0x0000000122167824 */ /* 0x001fe200078e0224 */
[----:B------:R-:W-:-:S04]  /*1aa0*/  LEA R23, R3, R33, 0x4 ;  /* 0x0000002103177211 */ /* 0x000fc800078e20ff */
[----:B------:R-:W-:-:S13]  /*1ab0*/  ISETP.GT.U32.AND P0, PT, R22, 0xf, PT ;  /* 0x0000000f1600780c */ /* 0x000fda0003f04070 */
[----:B012---:R-:W0:Y:S01]  /*1ac0*/  @!P0 LDC R15, c[0x0][0x394] ;  /* 0x0000e500ff0f8b82 */ /* 0x007e220000000800 */
[----:B------:R-:W-:-:S07]  /*1ad0*/  @!P0 VIADD R14, R22, UR4 ;  /* 0x00000004160e8c36 */ /* 0x000fce0008000000 */
[----:B------:R-:W1:Y:S01]  /*1ae0*/  @!P0 LDC.64 R12, c[0x0][0x388] ;  /* 0x0000e200ff0c8b82 */ /* 0x000e620000000a00 */
[----:B0-----:R-:W-:-:S04]  /*1af0*/  @!P0 IMAD R15, R14, R15, R23 ;  /* 0x0000000f0e0f8224 */ /* 0x001fc800078e0217 */
[----:B-1----:R-:W-:-:S06]  /*1b00*/  @!P0 IMAD.WIDE R12, R15, 0x2, R12 ;  /* 0x000000020f0c8825 */ /* 0x002fcc00078e020c */
[----:B------:R-:W2:Y:S01]  /*1b10*/  @!P0 LDG.E.128 R12, desc[UR10][R12.64] ;  /* 0x0000000a0c0c8981 */ /* 0x000ea2000c1e1d00 */
[----:B------:R-:W-:-:S04]  /*1b20*/  IADD3 R37, PT, PT, R22, UR12, RZ ;  /* 0x0000000c16257c10 */ /* 0x000fc8000fffe0ff */
[C---:B------:R-:W-:Y:S01]  /*1b30*/  ISETP.GT.U32.AND P1, PT, R37.reuse, 0xf, PT ;  /* 0x0000000f2500780c */ /* 0x040fe20003f24070 */
[----:B------:R-:W-:-:S05]  /*1b40*/  VIADD R39, R37, UR12 ;  /* 0x0000000c25277c36 */ /* 0x000fca0008000000 */
[C---:B------:R-:W-:Y:S02]  /*1b50*/  IADD3 R38, PT, PT, R39.reuse, UR12, RZ ;  /* 0x0000000c27267c10 */ /* 0x040fe4000fffe0ff */
[----:B------:R-:W-:Y:S02]  /*1b60*/  ISETP.GT.U32.AND P2, PT, R39, 0xf, PT ;  /* 0x0000000f2700780c */ /* 0x000fe40003f44070 */
[----:B------:R-:W-:-:S03]  /*1b70*/  ISETP.GT.U32.AND P3, PT, R38, 0xf, PT ;  /* 0x0000000f2600780c */ /* 0x000fc60003f64070 */
[----:B------:R-:W0:Y:S01]  /*1b80*/  @!P1 LDC R43, c[0x0][0x394] ;  /* 0x0000e500ff2b9b82 */ /* 0x000e220000000800 */
[----:B------:R-:W-:-:S07]  /*1b90*/  @!P1 VIADD R16, R37, UR4 ;  /* 0x0000000425109c36 */ /* 0x000fce0008000000 */
[----:B------:R-:W1:Y:S01]  /*1ba0*/  @!P2 LDC R41, c[0x0][0x394] ;  /* 0x0000e500ff29ab82 */ /* 0x000e620000000800 */
[----:B------:R-:W-:Y:S01]  /*1bb0*/  @!P2 IADD3 R20, PT, PT, R39, UR4, RZ ;  /* 0x000000042714ac10 */ /* 0x000fe2000fffe0ff */
[----:B------:R-:W-:-:S06]  /*1bc0*/  @!P3 VIADD R40, R38, UR4 ;  /* 0x000000042628bc36 */ /* 0x000fcc0008000000 */
[----:B------:R-:W3:Y:S01]  /*1bd0*/  @!P3 LDC R17, c[0x0][0x394] ;  /* 0x0000e500ff11bb82 */ /* 0x000ee20000000800 */
[----:B0-----:R-:W-:-:S07]  /*1be0*/  @!P1 IMAD R43, R16, R43, R23 ;  /* 0x0000002b102b9224 */ /* 0x001fce00078e0217 */
[----:B------:R-:W0:Y:S01]  /*1bf0*/  @!P1 LDC.64 R18, c[0x0][0x388] ;  /* 0x0000e200ff129b82 */ /* 0x000e220000000a00 */
[----:B-1----:R-:W-:-:S07]  /*1c00*/  @!P2 IMAD R41, R20, R41, R23 ;  /* 0x000000291429a224 */ /* 0x002fce00078e0217 */
[----:B------:R-:W1:Y:S01]  /*1c10*/  @!P3 LDC.64 R20, c[0x0][0x388] ;  /* 0x0000e200ff14bb82 */ /* 0x000e620000000a00 */
[----:B---3--:R-:W-:Y:S01]  /*1c20*/  @!P3 IMAD R23, R40, R17, R23 ;  /* 0x000000112817b224 */ /* 0x008fe200078e0217 */
[----:B------:R-:W-:-:S06]  /*1c30*/  @!P0 LEA R40, R22, R31, 0x5 ;  /* 0x0000001f16288211 */ /* 0x000fcc00078e28ff */
[----:B------:R-:W3:Y:S01]  /*1c40*/  @!P2 LDC.64 R16, c[0x0][0x388] ;  /* 0x0000e200ff10ab82 */ /* 0x000ee20000000a00 */
[----:B0-----:R-:W-:-:S04]  /*1c50*/  @!P1 IMAD.WIDE R18, R43, 0x2, R18 ;  /* 0x000000022b129825 */ /* 0x001fc800078e0212 */
[----:B-1----:R-:W-:-:S06]  /*1c60*/  @!P3 IMAD.WIDE R20, R23, 0x2, R20 ;  /* 0x000000021714b825 */ /* 0x002fcc00078e0214 */
[----:B------:R-:W4:Y:S01]  /*1c70*/  @!P3 LDG.E.128 R20, desc[UR10][R20.64] ;  /* 0x0000000a1414b981 */ /* 0x000f22000c1e1d00 */
[----:B---3--:R-:W-:-:S03]  /*1c80*/  @!P2 IMAD.WIDE R16, R41, 0x2, R16 ;  /* 0x000000022910a825 */ /* 0x008fc600078e0210 */
[----:B--2---:R0:W-:Y:S04]  /*1c90*/  @!P0 STS.128 [R40], R12 ;  /* 0x0000000c28008388 */ /* 0x0041e80000000c00 */
[----:B0-----:R-:W2:Y:S04]  /*1ca0*/  @!P1 LDG.E.128 R12, desc[UR10][R18.64] ;  /* 0x0000000a120c9981 */ /* 0x001ea8000c1e1d00 */
[----:B------:R-:W3:Y:S01]  /*1cb0*/  @!P2 LDG.E.128 R16, desc[UR10][R16.64] ;  /* 0x0000000a1010a981 */ /* 0x000ee2000c1e1d00 */
[--C-:B------:R-:W-:Y:S01]  /*1cc0*/  @!P1 IMAD R37, R37, 0x20, R31.reuse ;  /* 0x0000002025259824 */ /* 0x100fe200078e021f */
[----:B------:R-:W-:Y:S01]  /*1cd0*/  @!P2 LEA R39, R39, R31, 0x5 ;  /* 0x0000001f2727a211 */ /* 0x000fe200078e28ff */
[----:B------:R-:W-:Y:S01]  /*1ce0*/  @!P3 IMAD R38, R38, 0x20, R31 ;  /* 0x000000202626b824 */ /* 0x000fe200078e021f */
[----:B------:R-:W-:-:S04]  /*1cf0*/  UIADD3 UR5, UPT, UPT, UR5, 0x4, URZ ;  /* 0x0000000405057890 */ /* 0x000fc8000fffe0ff */
[----:B------:R-:W-:Y:S01]  /*1d00*/  UISETP.NE.AND UP1, UPT, UR5, UR7, UPT ;  /* 0x000000070500728c */ /* 0x000fe2000bf25270 */
[----:B------:R-:W-:Y:S01]  /*1d10*/  IADD3 R36, PT, PT, R35, R36, R35 ;  /* 0x0000002423247210 */ /* 0x000fe20007ffe023 */
[----:B--2---:R0:W-:Y:S04]  /*1d20*/  @!P1 STS.128 [R37], R12 ;  /* 0x0000000c25009388 */ /* 0x0041e80000000c00 */
[----:B---3--:R0:W-:Y:S04]  /*1d30*/  @!P2 STS.128 [R39], R16 ;  /* 0x000000102700a388 */ /* 0x0081e80000000c00 */
[----:B----4-:R0:W-:Y:S01]  /*1d40*/  @!P3 STS.128 [R38], R20 ;  /* 0x000000142600b388 */ /* 0x0101e20000000c00 */
[----:B------:R-:W-:Y:S05]  /*1d50*/  BRA.U UP1, `(.L_x_13) ;  /* 0xfffffffd014c7547 */ /* 0x000fea000b83ffff */
.L_x_12:
[----:B------:R-:W-:Y:S05]  /*1d60*/  BRA.U !UP0, `(.L_x_14) ;  /* 0x0000000108b07547 */ /* 0x000fea000b800000 */
[----:B------:R-:W-:Y:S01]  /*1d70*/  IADD3 R36, PT, PT, R34, R36, RZ ;  /* 0x0000002422247210 */ /* 0x000fe20007ffe0ff */
[----:B------:R-:W-:Y:S01]  /*1d80*/  BSSY.RECONVERGENT B0, `(.L_x_15) ;  /* 0x000000c000007945 */ /* 0x000fe20003800200 */
[----:B0-2---:R-:W-:Y:S02]  /*1d90*/  IMAD R16, R3, 0x10, R33 ;  /* 0x0000001003107824 */ /* 0x005fe400078e0221 */
[----:B------:R-:W-:-:S13]  /*1da0*/  ISETP.GT.U32.AND P0, PT, R36, 0xf, PT ;  /* 0x0000000f2400780c */ /* 0x000fda0003f04070 */
[----:B------:R-:W-:Y:S05]  /*1db0*/  @P0 BRA `(.L_x_16) ;  /* 0x0000000000200947 */ /* 0x000fea0003800000 */
[----:B-1----:R-:W0:Y:S01]  /*1dc0*/  LDC.64 R12, c[0x0][0x388] ;  /* 0x0000e200ff0c7b82 */ /* 0x002e220000000a00 */
[----:B------:R-:W1:Y:S01]  /*1dd0*/  LDCU UR5, c[0x0][0x394] ;  /* 0x00007280ff0577ac */ /* 0x000e620008000800 */
[----:B------:R-:W-:-:S05]  /*1de0*/  IADD3 R15, PT, PT, R36, UR4, RZ ;  /* 0x00000004240f7c10 */ /* 0x000fca000fffe0ff */
[----:B-1----:R-:W-:-:S04]  /*1df0*/  IMAD R15, R15, UR5, R16 ;  /* 0x000000050f0f7c24 */ /* 0x002fc8000f8e0210 */
[----:B0-----:R-:W-:-:S06]  /*1e00*/  IMAD.WIDE R12, R15, 0x2, R12 ;  /* 0x000000020f0c7825 */ /* 0x001fcc00078e020c */
[----:B------:R-:W2:Y:S01]  /*1e10*/  LDG.E.128 R12, desc[UR10][R12.64] ;  /* 0x0000000a0c0c7981 */ /* 0x000ea2000c1e1d00 */
[----:B------:R-:W-:-:S05]  /*1e20*/  IMAD R17, R36, 0x20, R31 ;  /* 0x0000002024117824 */ /* 0x000fca00078e021f */
[----:B--2---:R0:W-:Y:S02]  /*1e30*/  STS.128 [R17], R12 ;  /* 0x0000000c11007388 */ /* 0x0041e40000000c00 */
.L_x_16:
[----:B------:R-:W-:Y:S05]  /*1e40*/  BSYNC.RECONVERGENT B0 ;  /* 0x0000000000007941 */ /* 0x000fea0003800200 */
.L_x_15:
[----:B------:R-:W-:-:S09]  /*1e50*/  UISETP.NE.AND UP0, UPT, UR13, 0x1, UPT ;  /* 0x000000010d00788c */ /* 0x000fd2000bf05270 */
[----:B------:R-:W-:Y:S05]  /*1e60*/  BRA.U !UP0, `(.L_x_14) ;  /* 0x0000000108707547 */ /* 0x000fea000b800000 */
[----:B------:R-:W-:Y:S01]  /*1e70*/  IADD3 R36, PT, PT, R36, UR12, RZ ;  /* 0x0000000c24247c10 */ /* 0x000fe2000fffe0ff */
[----:B------:R-:W-:Y:S03]  /*1e80*/  BSSY.RECONVERGENT B0, `(.L_x_17) ;  /* 0x000000b000007945 */ /* 0x000fe60003800200 */
[----:B------:R-:W-:-:S13]  /*1e90*/  ISETP.GT.U32.AND P0, PT, R36, 0xf, PT ;  /* 0x0000000f2400780c */ /* 0x000fda0003f04070 */
[----:B------:R-:W-:Y:S05]  /*1ea0*/  @P0 BRA `(.L_x_18) ;  /* 0x0000000000200947 */ /* 0x000fea0003800000 */
[----:B01----:R-:W0:Y:S01]  /*1eb0*/  LDC.64 R12, c[0x0][0x388] ;  /* 0x0000e200ff0c7b82 */ /* 0x003e220000000a00 */
[----:B------:R-:W1:Y:S01]  /*1ec0*/  LDCU UR5, c[0x0][0x394] ;  /* 0x00007280ff0577ac */ /* 0x000e620008000800 */
[----:B------:R-:W-:-:S04]  /*1ed0*/  VIADD R15, R36, UR4 ;  /* 0x00000004240f7c36 */ /* 0x000fc80008000000 */
[----:B-1----:R-:W-:-:S04]  /*1ee0*/  IMAD R15, R15, UR5, R16 ;  /* 0x000000050f0f7c24 */ /* 0x002fc8000f8e0210 */
[----:B0-----:R-:W-:-:S06]  /*1ef0*/  IMAD.WIDE R12, R15, 0x2, R12 ;  /* 0x000000020f0c7825 */ /* 0x001fcc00078e020c */
[----:B------:R-:W2:Y:S01]  /*1f00*/  LDG.E.128 R12, desc[UR10][R12.64] ;  /* 0x0000000a0c0c7981 */ /* 0x000ea2000c1e1d00 */
[----:B------:R-:W-:-:S05]  /*1f10*/  LEA R17, R36, R31, 0x5 ;  /* 0x0000001f24117211 */ /* 0x000fca00078e28ff */
[----:B--2---:R2:W-:Y:S02]  /*1f20*/  STS.128 [R17], R12 ;  /* 0x0000000c11007388 */ /* 0x0045e40000000c00 */
.L_x_18:
[----:B------:R-:W-:Y:S05]  /*1f30*/  BSYNC.RECONVERGENT B0 ;  /* 0x0000000000007941 */ /* 0x000fea0003800200 */
.L_x_17:
[----:B------:R-:W-:-:S09]  /*1f40*/  UISETP.NE.AND UP0, UPT, UR13, 0x2, UPT ;  /* 0x000000020d00788c */ /* 0x000fd2000bf05270 */
[----:B------:R-:W-:Y:S05]  /*1f50*/  BRA.U !UP0, `(.L_x_14) ;  /* 0x0000000108347547 */ /* 0x000fea000b800000 */
[----:B------:R-:W-:Y:S01]  /*1f60*/  VIADD R36, R36, UR12 ;  /* 0x0000000c24247c36 */ /* 0x000fe20008000000 */
[----:B------:R-:W-:Y:S04]  /*1f70*/  BSSY.RECONVERGENT B0, `(.L_x_14) ;  /* 0x000000b000007945 */ /* 0x000fe80003800200 */
[----:B------:R-:W-:-:S13]  /*1f80*/  ISETP.GT.U32.AND P0, PT, R36, 0xf, PT ;  /* 0x0000000f2400780c */ /* 0x000fda0003f04070 */
[----:B------:R-:W-:Y:S05]  /*1f90*/  @P0 BRA `(.L_x_19) ;  /* 0x0000000000200947 */ /* 0x000fea0003800000 */
[----:B012---:R-:W0:Y:S01]  /*1fa0*/  LDC.64 R12, c[0x0][0x388] ;  /* 0x0000e200ff0c7b82 */ /* 0x007e220000000a00 */
[----:B------:R-:W1:Y:S01]  /*1fb0*/  LDCU UR5, c[0x0][0x394] ;  /* 0x00007280ff0577ac */ /* 0x000e620008000800 */
[----:B------:R-:W-:-:S05]  /*1fc0*/  IADD3 R15, PT, PT, R36, UR4, RZ ;  /* 0x00000004240f7c10 */ /* 0x000fca000fffe0ff */
[----:B-1----:R-:W-:-:S04]  /*1fd0*/  IMAD R15, R15, UR5, R16 ;  /* 0x000000050f0f7c24 */ /* 0x002fc8000f8e0210 */
[----:B0-----:R-:W-:-:S06]  /*1fe0*/  IMAD.WIDE R12, R15, 0x2, R12 ;  /* 0x000000020f0c7825 */ /* 0x001fcc00078e020c */
[----:B------:R-:W2:Y:S01]  /*1ff0*/  LDG.E.128 R12, desc[UR10][R12.64] ;  /* 0x0000000a0c0c7981 */ /* 0x000ea2000c1e1d00 */
[----:B------:R-:W-:-:S05]  /*2000*/  IMAD R16, R36, 0x20, R31 ;  /* 0x0000002024107824 */ /* 0x000fca00078e021f */
[----:B--2---:R3:W-:Y:S02]  /*2010*/  STS.128 [R16], R12 ;  /* 0x0000000c10007388 */ /* 0x0047e40000000c00 */
.L_x_19:
[----:B------:R-:W-:Y:S05]  /*2020*/  BSYNC.RECONVERGENT B0 ;  /* 0x0000000000007941 */ /* 0x000fea0003800200 */
.L_x_14:
[----:B------:R-:W4:Y:S01]  /*2030*/  S2UR UR8, SR_CgaCtaId ;  /* 0x00000000000879c3 */ /* 0x000f220000008800 */
[----:B0123--:R-:W-:-:S07]  /*2040*/  SHF.R.U32.HI R12, RZ, 0x2, R0 ;  /* 0x00000002ff0c7819 */ /* 0x00ffce0000011600 */
[----:B------:R-:W-:Y:S01]  /*2050*/  BAR.SYNC.DEFER_BLOCKING 0x0 ;  /* 0x0000000000007b1d */ /* 0x000fe20000010000 */
[----:B------:R-:W-:Y:S02]  /*2060*/  LOP3.LUT R14, R0, 0xf, RZ, 0xc0, !PT ;  /* 0x0000000f000e7812 */ /* 0x000fe400078ec0ff */
[----:B------:R-:W-:Y:S02]  /*2070*/  LOP3.LUT R13, R12, 0xf0, RZ, 0xc0, !PT ;  /* 0x000000f00c0d7812 */ /* 0x000fe400078ec0ff */
[C---:B------:R-:W-:Y:S01]  /*2080*/  SHF.L.U32 R15, R0.reuse, 0x5, RZ ;  /* 0x00000005000f7819 */ /* 0x040fe200000006ff */
[----:B------:R-:W-:Y:S01]  /*2090*/  UMOV UR5, 0x400 ;  /* 0x0000040000057882 */ /* 0x000fe20000000000 */
[----:B------:R-:W-:Y:S01]  /*20a0*/  IADD3 R13, PT, PT, R13, R14, RZ ;  /* 0x0000000e0d0d7210 */ /* 0x000fe20007ffe0ff */
[----:B------:R-:W-:Y:S01]  /*20b0*/  UIADD3 UR9, UPT, UPT, UR5, 0x200, URZ ;  /* 0x0000020005097890 */ /* 0x000fe2000fffe0ff */
[----:B------:R-:W-:Y:S01]  /*20c0*/  LOP3.LUT R16, R0, 0x1f, RZ, 0xc0, !PT ;  /* 0x0000001f00107812 */ /* 0x000fe200078ec0ff */
[----:B------:R-:W-:Y:S01]  /*20d0*/  IMAD.SHL.U32 R14, R34, 0x2, RZ ;  /* 0x00000002220e7824 */ /* 0x000fe200078e00ff */
[----:B------:R-:W-:-:S02]  /*20e0*/  LOP3.LUT R15, R15, 0x1e0, RZ, 0xc0, !PT ;  /* 0x000001e00f0f7812 */ /* 0x000fc400078ec0ff */
[----:B------:R-:W-:Y:S02]  /*20f0*/  ISETP.GT.U32.AND P0, PT, R16, 0xf, PT ;  /* 0x0000000f1000780c */ /* 0x000fe40003f04070 */
[----:B------:R-:W-:Y:S02]  /*2100*/  LOP3.LUT R14, R14, 0x10, RZ, 0xc0, !PT ;  /* 0x000000100e0e7812 */ /* 0x000fe400078ec0ff */
[----:B------:R-:W-:Y:S01]  /*2110*/  LOP3.LUT R12, R12, 0x8, RZ, 0xc0, !PT ;  /* 0x000000080c0c7812 */ /* 0x000fe200078ec0ff */
[----:B----4-:R-:W-:Y:S02]  /*2120*/  ULEA UR5, UR8, UR5, 0x18 ;  /* 0x0000000508057291 */ /* 0x010fe4000f8ec0ff */
[----:B------:R-:W-:-:S04]  /*2130*/  ULEA UR9, UR8, UR9, 0x18 ;  /* 0x0000000908097291 */ /* 0x000fc8000f8ec0ff */
[----:B------:R-:W-:Y:S02]  /*2140*/  LEA R13, R13, UR5, 0x5 ;  /* 0x000000050d0d7c11 */ /* 0x000fe4000f8e28ff */
[----:B------:R-:W-:Y:S02]  /*2150*/  VIADD R15, R15, UR9 ;  /* 0x000000090f0f7c36 */ /* 0x000fe40008000000 */
[----:B------:R-:W-:Y:S02]  /*2160*/  IADD3 R13, PT, PT, R13, R14, RZ ;  /* 0x0000000e0d0d7210 */ /* 0x000fe40007ffe0ff */
[----:B------:R-:W-:-:S04]  /*2170*/  IMAD R16, R12, 0x2, R15 ;  /* 0x000000020c107824 */ /* 0x000fc800078e020f */
[----:B------:R-:W-:Y:S01]  /*2180*/  LDSM.16.M88.4 R12, [R13] ;  /* 0x000000000d0c783b */ /* 0x000fe20000000200 */
[----:B------:R-:W-:Y:S05]  /*2190*/  @!P0 WARPSYNC.ALL ;  /* 0x0000000000008948 */ /* 0x000fea0003800000 */
[----:B------:R-:W0:Y:S03]  /*21a0*/  @!P0 LDSM.16.M88.2 R24, [R16] ;  /* 0x000000001018883b */ /* 0x000e260000000100 */
[----:B------:R-:W-:Y:S05]  /*21b0*/  WARPSYNC.ALL ;  /* 0x0000000000007948 */ /* 0x000fea0003800000 */
[----:B------:R-:W1:Y:S01]  /*21c0*/  LDCU UR5, c[0x0][0x398] ;  /* 0x00007300ff0577ac */ /* 0x000e620008000800 */
[----:B0-----:R-:W-:Y:S01]  /*21d0*/  HMMA.16816.F32 R8, R12, R24, R8 ;  /* 0x000000180c08723c */ /* 0x001fe20000001808 */
[----:B------:R-:W-:-:S04]  /*21e0*/  UIADD3 UR4, UPT, UPT, UR4, 0x10, URZ ;  /* 0x0000001004047890 */ /* 0x000fc8000fffe0ff */
[----:B-1----:R-:W-:Y:S01]  /*21f0*/  UISETP.GE.AND UP0, UPT, UR4, UR5, UPT ;  /* 0x000000050400728c */ /* 0x002fe2000bf06270 */
[----:B------:R-:W-:Y:S08]  /*2200*/  BAR.SYNC.DEFER_BLOCKING 0x0 ;  /* 0x0000000000007b1d */ /* 0x000ff00000010000 */
[----:B------:R-:W-:Y:S06]  /*2210*/  BRA.U !UP0, `(.L_x_20) ;  /* 0xffffffe1084c7547 */ /* 0x000fec000b83ffff */
.L_x_0:
[----:B--2---:R-:W0:Y:S01]  /*2220*/  S2R R4, SR_TID.X ;  /* 0x0000000000047919 */ /* 0x004e220000002100 */
[----:B------:R-:W2:Y:S01]  /*2230*/  LDC R12, c[0x0][0x394] ;  /* 0x0000e500ff0c7b82 */ /* 0x000ea20000000800 */
[----:B0-----:R-:W-:-:S07]  /*2240*/  SHF.R.U32.HI R6, RZ, 0x2, R4 ;  /* 0x00000002ff067819 */ /* 0x001fce0000011604 */
[----:B------:R-:W0:Y:S01]  /*2250*/  LDC.64 R4, c[0x0][0x3a0] ;  /* 0x0000e800ff047b82 */ /* 0x000e220000000a00 */
[C---:B------:R-:W-:Y:S02]  /*2260*/  LOP3.LUT R7, R6.reuse, 0xf0, RZ, 0xc0, !PT ;  /* 0x000000f006077812 */ /* 0x040fe400078ec0ff */
[----:B------:R-:W-:Y:S02]  /*2270*/  LOP3.LUT R14, R6, 0x8, RZ, 0xc0, !PT ;  /* 0x00000008060e7812 */ /* 0x000fe400078ec0ff */
[----:B-1----:R-:W-:Y:S01]  /*2280*/  SHF.L.U32 R6, R0, 0x1, RZ ;  /* 0x0000000100067819 */ /* 0x002fe200000006ff */
[----:B---3--:R-:W-:Y:S01]  /*2290*/  IMAD R2, R2, 0x10, R7 ;  /* 0x0000001002027824 */ /* 0x008fe200078e0207 */
[----:B------:R-:W-:Y:S02]  /*22a0*/  LEA R3, R3, R14, 0x4 ;  /* 0x0000000e03037211 */ /* 0x000fe400078e20ff */
[----:B------:R-:W-:Y:S02]  /*22b0*/  LOP3.LUT R7, R0, 0x1f, RZ, 0xc0, !PT ;  /* 0x0000001f00077812 */ /* 0x000fe400078ec0ff */
[----:B------:R-:W-:-:S02]  /*22c0*/  LOP3.LUT R6, R6, 0x6, RZ, 0xc0, !PT ;  /* 0x0000000606067812 */ /* 0x000fc400078ec0ff */
[----:B------:R-:W-:-:S03]  /*22d0*/  LEA.HI R2, R7, R2, RZ, 0x1e ;  /* 0x0000000207027211 */ /* 0x000fc600078ff0ff */
[----:B------:R-:W-:-:S04]  /*22e0*/  IMAD.IADD R3, R6, 0x1, R3 ;  /* 0x0000000106037824 */ /* 0x000fc800078e0203 */
[----:B--2---:R-:W-:-:S05]  /*22f0*/  IMAD R3, R2, R12, R3 ;  /* 0x0000000c02037224 */ /* 0x004fca00078e0203 */
[----:B------:R-:W-:Y:S01]  /*2300*/  LEA R7, R12, R3, 0x3 ;  /* 0x000000030c077211 */ /* 0x000fe200078e18ff */
[----:B0-----:R-:W-:-:S04]  /*2310*/  IMAD.WIDE R2, R3, 0x4, R4 ;  /* 0x0000000403027825 */ /* 0x001fc800078e0204 */
[----:B------:R-:W-:Y:S01]  /*2320*/  IMAD.WIDE R4, R7, 0x4, R4 ;  /* 0x0000000407047825 */ /* 0x000fe200078e0204 */
[----:B----4-:R-:W-:Y:S04]  /*2330*/  STG.E desc[UR10][R2.64], R8 ;  /* 0x0000000802007986 */ /* 0x010fe8000c10190a */
[----:B------:R-:W-:Y:S04]  /*2340*/  STG.E desc[UR10][R2.64+0x4], R9 ;  /* 0x0000040902007986 */ /* 0x000fe8000c10190a */
[----:B------:R-:W-:Y:S04]  /*2350*/  STG.E desc[UR10][R4.64], R10 ;  /* 0x0000000a04007986 */ /* 0x000fe8000c10190a */
[----:B------:R-:W-:Y:S01]  /*2360*/  STG.E desc[UR10][R4.64+0x4], R11 ;  /* 0x0000040b04007986 */ /* 0x000fe2000c10190a */
[----:B------:R-:W-:Y:S05]  /*2370*/  EXIT ;  /* 0x000000000000794d */ /* 0x000fea0003800000 */
        .weak           $__internal_0_$__cuda_sm20_div_u16
        .type           $__internal_0_$__cuda_sm20_div_u16,@function
        .size           $__internal_0_$__cuda_sm20_div_u16,(.L_x_22 - $__internal_0_$__cuda_sm20_div_u16)
$__internal_0_$__cuda_sm20_div_u16:
[----:B------:R-:W0:Y:S01]  /*2380*/  I2F.U16 R6, UR5 ;  /* 0x0000000500067d06 */ /* 0x000e220008101000 */
[----:B------:R-:W-:Y:S01]  /*2390*/  IMAD.MOV.U32 R7, RZ, RZ, 0x4b800000 ;  /* 0x4b800000ff077424 */ /* 0x000fe200078e00ff */
[----:B------:R-:W-:Y:S01]  /*23a0*/  I2FP.F32.U32.RZ R5, R5 ;  /* 0x0000000500057245 */ /* 0x000fe2000020d000 */
[----:B------:R-:W-:Y:S01]  /*23b0*/  UISETP.NE.U32.AND UP0, UPT, UR5, URZ, UPT ;  /* 0x000000ff0500728c */ /* 0x000fe2000bf05070 */
[C---:B0-----:R-:W-:Y:S02]  /*23c0*/  FSETP.GEU.AND P1, PT, |R6|.reuse, 1.175494350822287508e-38, PT ;  /* 0x008000000600780b */ /* 0x041fe40003f2e200 */
[----:B------:R-:W-:Y:S02]  /*23d0*/  FSETP.GT.AND P0, PT, |R6|, 8.50705917302346158658e+37, PT ;  /* 0x7e8000000600780b */ /* 0x000fe40003f04200 */
[----:B------:R-:W-:-:S04]  /*23e0*/  FSEL R7, R7, 1, !P1 ;  /* 0x3f80000007077808 */ /* 0x000fc80004800000 */
[----:B------:R-:W-:-:S05]  /*23f0*/  FSEL R7, R7, 0.25, !P0 ;  /* 0x3e80000007077808 */ /* 0x000fca0004000000 */
[----:B------:R-:W-:-:S06]  /*2400*/  FMUL R8, R6, R7 ;  /* 0x0000000706087220 */ /* 0x000fcc0000400000 */
[----:B------:R-:W0:Y:S02]  /*2410*/  MUFU.RCP R8, R8 ;  /* 0x0000000800087308 */ /* 0x000e240000001000 */
[----:B0-----:R-:W-:-:S05]  /*2420*/  FMUL R7, R7, R8 ;  /* 0x0000000807077220 */ /* 0x001fca0000400000 */
[----:B------:R-:W-:Y:S02]  /*2430*/  IADD3 R6, PT, PT, R7, 0x2, RZ ;  /* 0x0000000207067810 */ /* 0x000fe40007ffe0ff */
[----:B------:R-:W-:-:S03]  /*2440*/  MOV R7, 0x0 ;  /* 0x0000000000077802 */ /* 0x000fc60000000f00 */
[----:B------:R-:W-:Y:S01]  /*2450*/  FMUL.RZ R5, R5, R6 ;  /* 0x0000000605057220 */ /* 0x000fe2000040c000 */
[----:B------:R-:W-:-:S05]  /*2460*/  IMAD.MOV.U32 R6, RZ, RZ, R9 ;  /* 0x000000ffff067224 */ /* 0x000fca00078e0009 */
[----:B------:R-:W0:Y:S02]  /*2470*/  F2I.U32.TRUNC.NTZ R5, R5 ;  /* 0x0000000500057305 */ /* 0x000e24000020f000 */
[----:B0-----:R-:W-:-:S13]  /*2480*/  R2UR UR4, R5 ;  /* 0x00000000050472ca */ /* 0x001fda00000e0000 */
[----:B------:R-:W-:-:S07]  /*2490*/  ULOP3.LUT UR6, UR4, 0xffff, URZ, 0xc0, !UPT ;  /* 0x0000ffff04067892 */ /* 0x000fce000f8ec0ff */
[----:B------:R-:W-:Y:S01]  /*24a0*/  @!UP0 UMOV UR6, 0xffffffff ;  /* 0xffffffff00068882 */ /* 0x000fe20000000000 */
[----:B------:R-:W-:Y:S05]  /*24b0*/  RET.REL.NODEC R6 `(_Z17mma_m16n8k16_ptx2ILi16ELi16EEvP6__halfS1_iiiPf) ;  /* 0xffffffd806d07950 */ /* 0x000fea0003c3ffff */
.L_x_21:
[----:B------:R-:W-:-:S00]  /*24c0*/  BRA `(.L_x_21) ;  /* 0xfffffffc00fc7947 */ /* 0x000fc0000383ffff */
[----:B------:R-:W-:-:S00]  /*24d0*/  NOP ;  /* 0x0000000000007918 */ /* 0x000fc00000000000 */
        /* <DEDUP_REMOVED lines=10> */
.L_x_22:


//--------------------- .nv.shared._Z17mma_m16n8k16_ptx2ILi16ELi16EEvP6__halfS1_iiiPf --------------------------
	.section	.nv.shared._Z17mma_m16n8k16_ptx2ILi16ELi16EEvP6__halfS1_iiiPf,"aw",@nobits
	.sectionflags	@""
	.align	2
.nv.shared._Z17mma_m16n8k16_ptx2ILi16ELi16EEvP6__halfS1_iiiPf:
	.zero		2048


//--------------------- .nv.shared.reserved.0     --------------------------
	.section	.nv.shared.reserved.0,"aw",@nobits
	.weak		__nv_reservedSMEM_offset_0_alias
	.size		__nv_reservedSMEM_offset_0_alias, 0, 64
	.other		__nv_reservedSMEM_offset_0_alias,@"STO_CUDA_RESERVED_SHARED STV_DEFAULT"
__nv_reservedSMEM_offset_0_alias:
	.zero		0
	.zero		64


//--------------------- .nv.constant0._Z17mma_m16n8k16_ptx2ILi16ELi16EEvP6__halfS1_iiiPf --------------------------
	.section	.nv.constant0._Z17mma_m16n8k16_ptx2ILi16ELi16EEvP6__halfS1_iiiPf,"a",@progbits
	.sectionflags	@""
	.align	4
.nv.constant0._Z17mma_m16n8k16_ptx2ILi16ELi16EEvP6__halfS1_iiiPf:
	.zero		936


//--------------------- SYMBOLS --------------------------

	.type		.nv.reservedSmem.offset0,@object
	.size		.nv.reservedSmem.offset0,0x4
	.type		.nv.reservedSmem.cap,@object
	.size		.nv.reservedSmem.cap,0x4
